	.target	sm_100a

	.elftype	@"ET_EXEC"


//--------------------- .note.nv.tkinfo           --------------------------
	.section	.note.nv.tkinfo,"",@"SHT_NOTE"
	.sectionflags	@"SHF_NOTE_NV_TKINFO"
	.tkinfo
        /*0018*/ 	.word	0x00000081
        /*0030*/ 	.string	""
        /*0030*/ 	.string	"ptxas-blackwell"
        /*0030*/ 	.string	"Cuda compilation tools, release 12.9, V12.9.86"
        /*0030*/ 	.string	"Build cuda_12.9.r12.9/compiler.36037853_0"
        /*0030*/ 	.string	"-v  -suppress-debug-info  -lineinfo  -arch sm_100a "



//--------------------- .note.nv.cuver            --------------------------
	.section	.note.nv.cuver,"",@"SHT_NOTE"
	.sectionflags	@"SHF_NOTE_NV_CUVER"
        /*0018*/ 	.short	0x0001
        /*001a*/ 	.short	0x0064
        /*001c*/ 	.short	0x0001
        /*001e*/ 	.short	0x0000
        /*0020*/ 	.short	0x0001
        /*0022*/ 	.short	0x0000


//--------------------- .nv.info                  --------------------------
	.section	.nv.info,"",@"SHT_CUDA_INFO"
	.align	4


	//----- nvinfo : EIATTR_REGCOUNT
	.align		4
        /*0000*/ 	.byte	0x04, 0x2f
        /*0002*/ 	.short	(.L_4 - .L_3)
	.align		4
.L_3:
        /*0004*/ 	.word	index@(gluon_tcgen05)
        /*0008*/ 	.word	0x00000087


	//----- nvinfo : EIATTR_FRAME_SIZE
	.align		4
.L_4:
        /*000c*/ 	.byte	0x04, 0x11
        /*000e*/ 	.short	(.L_6 - .L_5)
	.align		4
.L_5:
        /*0010*/ 	.word	index@($__internal_2_$__cuda_sm10x_tcgen05_guardrail_trap_unallocated_columns_being_dealloced)
        /*0014*/ 	.word	0x00000000


	//----- nvinfo : EIATTR_FRAME_SIZE
	.align		4
.L_6:
        /*0018*/ 	.byte	0x04, 0x11
        /*001a*/ 	.short	(.L_8 - .L_7)
	.align		4
.L_7:
        /*001c*/ 	.word	index@($__internal_1_$__cuda_sm10x_tcgen05_guardrail_trap_phase_invalid_during_alloc)
        /*0020*/ 	.word	0x00000000


	//----- nvinfo : EIATTR_FRAME_SIZE
	.align		4
.L_8:
        /*0024*/ 	.byte	0x04, 0x11
        /*0026*/ 	.short	(.L_10 - .L_9)
	.align		4
.L_9:
        /*0028*/ 	.word	index@($__internal_0_$__cuda_sm10x_tcgen05_guardrail_trap_col_being_dealloced_not_returned_by_alloc)
        /*002c*/ 	.word	0x00000000


	//----- nvinfo : EIATTR_FRAME_SIZE
	.align		4
.L_10:
        /*0030*/ 	.byte	0x04, 0x11
        /*0032*/ 	.short	(.L_12 - .L_11)
	.align		4
.L_11:
        /*0034*/ 	.word	index@(gluon_tcgen05)
        /*0038*/ 	.word	0x00000000


	//----- nvinfo : EIATTR_MIN_STACK_SIZE
	.align		4
.L_12:
        /*003c*/ 	.byte	0x04, 0x12
        /*003e*/ 	.short	(.L_14 - .L_13)
	.align		4
.L_13:
        /*0040*/ 	.word	index@(gluon_tcgen05)
        /*0044*/ 	.word	0x00000000
.L_14:


//--------------------- .nv.info.gluon_tcgen05    --------------------------
	.section	.nv.info.gluon_tcgen05,"",@"SHT_CUDA_INFO"
	.sectionflags	@""
	.align	4


	//----- nvinfo : EIATTR_CUDA_API_VERSION
	.align		4
        /*0000*/ 	.byte	0x04, 0x37
        /*0002*/ 	.short	(.L_16 - .L_15)
.L_15:
        /*0004*/ 	.word	0x00000081


	//----- nvinfo : EIATTR_KPARAM_INFO
	.align		4
.L_16:
        /*0008*/ 	.byte	0x04, 0x17
        /*000a*/ 	.short	(.L_18 - .L_17)
.L_17:
        /*000c*/ 	.word	0x00000000
        /*0010*/ 	.short	0x000a
        /*0012*/ 	.short	0x0048
        /*0014*/ 	.byte	0x00, 0xf4, 0x21, 0x00


	//----- nvinfo : EIATTR_KPARAM_INFO
	.align		4
.L_18:
        /*0018*/ 	.byte	0x04, 0x17
        /*001a*/ 	.short	(.L_20 - .L_19)
.L_19:
        /*001c*/ 	.word	0x00000000
        /*0020*/ 	.short	0x0009
        /*0022*/ 	.short	0x0040
        /*0024*/ 	.byte	0x00, 0xf4, 0x21, 0x00


	//----- nvinfo : EIATTR_KPARAM_INFO
	.align		4
.L_20:
        /*0028*/ 	.byte	0x04, 0x17
        /*002a*/ 	.short	(.L_22 - .L_21)
.L_21:
        /*002c*/ 	.word	0x00000000
        /*0030*/ 	.short	0x0008
        /*0032*/ 	.short	0x0038
        /*0034*/ 	.byte	0x00, 0xf0, 0x21, 0x00


	//----- nvinfo : EIATTR_KPARAM_INFO
	.align		4
.L_22:
        /*0038*/ 	.byte	0x04, 0x17
        /*003a*/ 	.short	(.L_24 - .L_23)
.L_23:
        /*003c*/ 	.word	0x00000000
        /*0040*/ 	.short	0x0007
        /*0042*/ 	.short	0x0030
        /*0044*/ 	.byte	0x00, 0xf0, 0x21, 0x00


	//----- nvinfo : EIATTR_KPARAM_INFO
	.align		4
.L_24:
        /*0048*/ 	.byte	0x04, 0x17
        /*004a*/ 	.short	(.L_26 - .L_25)
.L_25:
        /*004c*/ 	.word	0x00000000
        /*0050*/ 	.short	0x0006
        /*0052*/ 	.short	0x0028
        /*0054*/ 	.byte	0x00, 0xf0, 0x21, 0x00


	//----- nvinfo : EIATTR_KPARAM_INFO
	.align		4
.L_26:
        /*0058*/ 	.byte	0x04, 0x17
        /*005a*/ 	.short	(.L_28 - .L_27)
.L_27:
        /*005c*/ 	.word	0x00000000
        /*0060*/ 	.short	0x0005
        /*0062*/ 	.short	0x0020
        /*0064*/ 	.byte	0x00, 0xf0, 0x11, 0x00


	//----- nvinfo : EIATTR_KPARAM_INFO
	.align		4
.L_28:
        /*0068*/ 	.byte	0x04, 0x17
        /*006a*/ 	.short	(.L_30 - .L_29)
.L_29:
        /*006c*/ 	.word	0x00000000
        /*0070*/ 	.short	0x0004
        /*0072*/ 	.short	0x001c
        /*0074*/ 	.byte	0x00, 0xf0, 0x11, 0x00


	//----- nvinfo : EIATTR_KPARAM_INFO
	.align		4
.L_30:
        /*0078*/ 	.byte	0x04, 0x17
        /*007a*/ 	.short	(.L_32 - .L_31)
.L_31:
        /*007c*/ 	.word	0x00000000
        /*0080*/ 	.short	0x0003
        /*0082*/ 	.short	0x0018
        /*0084*/ 	.byte	0x00, 0xf0, 0x11, 0x00


	//----- nvinfo : EIATTR_KPARAM_INFO
	.align		4
.L_32:
        /*0088*/ 	.byte	0x04, 0x17
        /*008a*/ 	.short	(.L_34 - .L_33)
.L_33:
        /*008c*/ 	.word	0x00000000
        /*0090*/ 	.short	0x0002
        /*0092*/ 	.short	0x0010
        /*0094*/ 	.byte	0x00, 0xf4, 0x21, 0x00


	//----- nvinfo : EIATTR_KPARAM_INFO
	.align		4
.L_34:
        /*0098*/ 	.byte	0x04, 0x17
        /*009a*/ 	.short	(.L_36 - .L_35)
.L_35:
        /*009c*/ 	.word	0x00000000
        /*00a0*/ 	.short	0x0001
        /*00a2*/ 	.short	0x0008
        /*00a4*/ 	.byte	0x00, 0xf4, 0x21, 0x00


	//----- nvinfo : EIATTR_KPARAM_INFO
	.align		4
.L_36:
        /*00a8*/ 	.byte	0x04, 0x17
        /*00aa*/ 	.short	(.L_38 - .L_37)
.L_37:
        /*00ac*/ 	.word	0x00000000
        /*00b0*/ 	.short	0x0000
        /*00b2*/ 	.short	0x0000
        /*00b4*/ 	.byte	0x00, 0xf4, 0x21, 0x00


	//----- nvinfo : EIATTR_AT_ENTRY_FRAGMENTS
	.align		4
.L_38:
        /*00b8*/ 	.byte	0x04, 0x4f
        /*00ba*/ 	.short	(.L_40 - .L_39)


	//   ....[0]....
.L_39:
        /*00bc*/ 	.word	0x00000004


	//----- nvinfo : EIATTR_RESERVED_SMEM_USED
	.align		4
.L_40:
        /*00c0*/ 	.byte	0x01, 0x41
	.zero		2


	//----- nvinfo : EIATTR_SPARSE_MMA_MASK
	.align		4
        /*00c4*/ 	.byte	0x03, 0x50
        /*00c6*/ 	.short	0x0000


	//----- nvinfo : EIATTR_TCGEN05_1CTA_USED
	.align		4
        /*00c8*/ 	.byte	0x01, 0x51
	.zero		2


	//----- nvinfo : EIATTR_MAXREG_COUNT
	.align		4
        /*00cc*/ 	.byte	0x03, 0x1b
        /*00ce*/ 	.short	0x00ff


	//----- nvinfo : EIATTR_NUM_BARRIERS
	.align		4
        /*00d0*/ 	.byte	0x02, 0x4c
        /*00d2*/ 	.byte	0x01
	.zero		1


	//----- nvinfo : EIATTR_INT_WARP_WIDE_INSTR_OFFSETS
	.align		4
        /*00d4*/ 	.byte	0x04, 0x31
        /*00d6*/ 	.short	(.L_42 - .L_41)


	//   ....[0]....
.L_41:
        /*00d8*/ 	.word	0x00001770


	//   ....[1]....
        /*00dc*/ 	.word	0x00001790


	//   ....[2]....
        /*00e0*/ 	.word	0x00001820


	//   ....[3]....
        /*00e4*/ 	.word	0x000019e0


	//   ....[4]....
        /*00e8*/ 	.word	0x000019f0


	//   ....[5]....
        /*00ec*/ 	.word	0x00001a50


	//   ....[6]....
        /*00f0*/ 	.word	0x00001a60


	//   ....[7]....
        /*00f4*/ 	.word	0x00001d30


	//   ....[8]....
        /*00f8*/ 	.word	0x00001d40


	//   ....[9]....
        /*00fc*/ 	.word	0x00001ec0


	//   ....[10]....
        /*0100*/ 	.word	0x00001ef0


	//   ....[11]....
        /*0104*/ 	.word	0x00001f20


	//   ....[12]....
        /*0108*/ 	.word	0x00001f40


	//   ....[13]....
        /*010c*/ 	.word	0x00002240


	//   ....[14]....
        /*0110*/ 	.word	0x00002250


	//   ....[15]....
        /*0114*/ 	.word	0x00002520


	//   ....[16]....
        /*0118*/ 	.word	0x00002530


	//   ....[17]....
        /*011c*/ 	.word	0x00002ca0


	//   ....[18]....
        /*0120*/ 	.word	0x00002cf0


	//----- nvinfo : EIATTR_COOP_GROUP_MASK_REGIDS
	.align		4
.L_42:
        /*0124*/ 	.byte	0x04, 0x29
        /*0126*/ 	.short	(.L_44 - .L_43)


	//   ....[0]....
.L_43:
        /*0128*/ 	.word	0xffffffff


	//   ....[1]....
        /*012c*/ 	.word	0xffffffff


	//   ....[2]....
        /*0130*/ 	.word	0xffffffff


	//   ....[3]....
        /*0134*/ 	.word	0xffffffff


	//   ....[4]....
        /*0138*/ 	.word	0xffffffff


	//   ....[5]....
        /*013c*/ 	.word	0xffffffff


	//   ....[6]....
        /*0140*/ 	.word	0xffffffff


	//   ....[7]....
        /*0144*/ 	.word	0xffffffff


	//   ....[8]....
        /*0148*/ 	.word	0xffffffff


	//   ....[9]....
        /*014c*/ 	.word	0xffffffff


	//----- nvinfo : EIATTR_COOP_GROUP_INSTR_OFFSETS
	.align		4
.L_44:
        /*0150*/ 	.byte	0x04, 0x28
        /*0152*/ 	.short	(.L_46 - .L_45)


	//   ....[0]....
.L_45:
        /*0154*/ 	.word	0x00000050


	//   ....[1]....
        /*0158*/ 	.word	0x00000310


	//   ....[2]....
        /*015c*/ 	.word	0x00000500


	//   ....[3]....
        /*0160*/ 	.word	0x000009a0


	//   ....[4]....
        /*0164*/ 	.word	0x00000ae0


	//   ....[5]....
        /*0168*/ 	.word	0x00000fe0


	//   ....[6]....
        /*016c*/ 	.word	0x00001120


	//   ....[7]....
        /*0170*/ 	.word	0x00001610


	//   ....[8]....
        /*0174*/ 	.word	0x00002b30


	//   ....[9]....
        /*0178*/ 	.word	0x00002da0


	//----- nvinfo : EIATTR_VRC_CTA_INIT_COUNT
	.align		4
.L_46:
        /*017c*/ 	.byte	0x02, 0x4a
        /*017e*/ 	.byte	0x80
	.zero		1


	//----- nvinfo : EIATTR_MBARRIER_INSTR_OFFSETS
	.align		4
        /*0180*/ 	.byte	0x04, 0x39
        /*0182*/ 	.short	(.L_48 - .L_47)


	//   ....[0]....
.L_47:
        /*0184*/ 	.word	0x00001840
        /*0188*/ 	.word	0x000000ff
        /*018c*/ 	.word	0x00018000
        /*0190*/ 	.short	0x0100
        /*0192*/ 	.byte	0x08
	.zero		1


	//   ....[1]....
        /*0194*/ 	.word	0x00001850
        /*0198*/ 	.word	0x000000ff
        /*019c*/ 	.word	0x00018010
        /*01a0*/ 	.short	0x0100
        /*01a2*/ 	.byte	0x08
	.zero		1


	//   ....[2]....
        /*01a4*/ 	.word	0x00001900
        /*01a8*/ 	.word	0x000000ff
        /*01ac*/ 	.word	0x00018008
        /*01b0*/ 	.short	0x0100
        /*01b2*/ 	.byte	0x08
	.zero		1


	//   ....[3]....
        /*01b4*/ 	.word	0x00001910
        /*01b8*/ 	.word	0x000000ff
        /*01bc*/ 	.word	0x00018018
        /*01c0*/ 	.short	0x0100
        /*01c2*/ 	.byte	0x08
	.zero		1


	//   ....[4]....
        /*01c4*/ 	.word	0x00001af0
        /*01c8*/ 	.word	0x000000ff
        /*01cc*/ 	.word	0x00018000
        /*01d0*/ 	.short	0x010a
        /*01d2*/ 	.byte	0x08
	.zero		1


	//   ....[5]....
        /*01d4*/ 	.word	0x00001d90
        /*01d8*/ 	.word	0x000000ff
        /*01dc*/ 	.word	0x00018010
        /*01e0*/ 	.short	0x010a
        /*01e2*/ 	.byte	0x08
	.zero		1


	//   ....[6]....
        /*01e4*/ 	.word	0x00001fc0
        /*01e8*/ 	.word	0x000000ff
        /*01ec*/ 	.word	0x00018000
        /*01f0*/ 	.short	0x010a
        /*01f2*/ 	.byte	0x1c
	.zero		1


	//   ....[7]....
        /*01f4*/ 	.word	0x00002290
        /*01f8*/ 	.word	0x000000ff
        /*01fc*/ 	.word	0x00018010
        /*0200*/ 	.short	0x010a
        /*0202*/ 	.byte	0x1c
	.zero		1


	//   ....[8]....
        /*0204*/ 	.word	0x00002360
        /*0208*/ 	.word	0x000000ff
        /*020c*/ 	.word	0x00018000
        /*0210*/ 	.short	0x0108
        /*0212*/ 	.byte	0x08
	.zero		1


	//   ....[9]....
        /*0214*/ 	.word	0x00002370
        /*0218*/ 	.word	0x000000ff
        /*021c*/ 	.word	0x00018010
        /*0220*/ 	.short	0x0108
        /*0222*/ 	.byte	0x08
	.zero		1


	//   ....[10]....
        /*0224*/ 	.word	0x000023c0
        /*0228*/ 	.word	0x000000ff
        /*022c*/ 	.word	0x00018008
        /*0230*/ 	.short	0x0108
        /*0232*/ 	.byte	0x08
	.zero		1


	//   ....[11]....
        /*0234*/ 	.word	0x000023d0
        /*0238*/ 	.word	0x000000ff
        /*023c*/ 	.word	0x00018018
        /*0240*/ 	.short	0x0108
        /*0242*/ 	.byte	0x08
	.zero		1


	//   ....[12]....
        /*0244*/ 	.word	0x00002dc0
        /*0248*/ 	.word	0x000000ff
        /*024c*/ 	.word	0x00018000
        /*0250*/ 	.short	0x010a
        /*0252*/ 	.byte	0x08
	.zero		1


	//   ....[13]....
        /*0254*/ 	.word	0x00002df0
        /*0258*/ 	.word	0x000000ff
        /*025c*/ 	.word	0x00018010
        /*0260*/ 	.short	0x010a
        /*0262*/ 	.byte	0x08
	.zero		1


	//   ....[14]....
        /*0264*/ 	.word	0x00002e20
        /*0268*/ 	.word	0x000000ff
        /*026c*/ 	.word	0x00018000
        /*0270*/ 	.short	0x010a
        /*0272*/ 	.byte	0x1c
	.zero		1


	//   ....[15]....
        /*0274*/ 	.word	0x00002e50
        /*0278*/ 	.word	0x000000ff
        /*027c*/ 	.word	0x00018010
        /*0280*/ 	.short	0x010a
        /*0282*/ 	.byte	0x1c
	.zero		1


	//----- nvinfo : EIATTR_NUM_MBARRIERS
	.align		4
.L_48:
        /*0284*/ 	.byte	0x03, 0x38
        /*0286*/ 	.short	0x0004


	//----- nvinfo : EIATTR_EXIT_INSTR_OFFSETS
	.align		4
        /*0288*/ 	.byte	0x04, 0x1c
        /*028a*/ 	.short	(.L_50 - .L_49)


	//   ....[0]....
.L_49:
        /*028c*/ 	.word	0x00002db0


	//----- nvinfo : EIATTR_REQNTID
	.align		4
.L_50:
        /*0290*/ 	.byte	0x04, 0x10
        /*0292*/ 	.short	(.L_52 - .L_51)
.L_51:
        /*0294*/ 	.word	0x00000100
        /*0298*/ 	.word	0x00000001
        /*029c*/ 	.word	0x00000001


	//----- nvinfo : EIATTR_CRS_STACK_SIZE
	.align		4
.L_52:
        /*02a0*/ 	.byte	0x04, 0x1e
        /*02a2*/ 	.short	(.L_54 - .L_53)
.L_53:
        /*02a4*/ 	.word	0x00000000


	//----- nvinfo : EIATTR_CBANK_PARAM_SIZE
	.align		4
.L_54:
        /*02a8*/ 	.byte	0x03, 0x19
        /*02aa*/ 	.short	0x0050


	//----- nvinfo : EIATTR_PARAM_CBANK
	.align		4
        /*02ac*/ 	.byte	0x04, 0x0a
        /*02ae*/ 	.short	(.L_56 - .L_55)
	.align		4
.L_55:
        /*02b0*/ 	.word	index@(.nv.constant0.gluon_tcgen05)
        /*02b4*/ 	.short	0x0380
        /*02b6*/ 	.short	0x0050


	//----- nvinfo : EIATTR_SW_WAR
	.align		4
.L_56:
        /*02b8*/ 	.byte	0x04, 0x36
        /*02ba*/ 	.short	(.L_58 - .L_57)
.L_57:
        /*02bc*/ 	.word	0x00000008
.L_58:


//--------------------- .nv.compat                --------------------------
	.section	.nv.compat,"",@"SHT_CUDA_COMPAT_INFO"
	.align	4
        /*0000*/ 	.byte	0x02, 0x02, 0x02, 0x00, 0x02, 0x05, 0x05, 0x00, 0x02, 0x03, 0x03, 0x00, 0x02, 0x06, 0x01, 0x00


//--------------------- .nv.callgraph             --------------------------
	.section	.nv.callgraph,"",@"SHT_CUDA_CALLGRAPH"
	.align	4
	.sectionentsize	8
	.align		4
        /*0000*/ 	.word	0x00000000
	.align		4
        /*0004*/ 	.word	0xffffffff
	.align		4
        /*0008*/ 	.word	0x00000000
	.align		4
        /*000c*/ 	.word	0xfffffffe
	.align		4
        /*0010*/ 	.word	0x00000000
	.align		4
        /*0014*/ 	.word	0xfffffffd
	.align		4
        /*0018*/ 	.word	0x00000000
	.align		4
        /*001c*/ 	.word	0xfffffffc


//--------------------- .text.gluon_tcgen05       --------------------------
	.section	.text.gluon_tcgen05,"ax",@progbits
	.align	128
        .global         gluon_tcgen05
        .type           gluon_tcgen05,@function
        .size           gluon_tcgen05,(.L_x_77 - gluon_tcgen05)
        .other          gluon_tcgen05,@"STO_CUDA_ENTRY STV_DEFAULT"
gluon_tcgen05:
.text.gluon_tcgen05:
[----:B------:R-:W1:Y:S01]  /*0000*/  LDC R1, c[0x0][0x37c] ;  /* 0x0000df00ff017b82 */ /* 0x000e620000000800 */
[----:B------:R-:W2:Y:S02]  /*0010*/  S2R R0, SR_TID.X ;  /* 0x0000000000007919 */ /* 0x000ea40000002100 */
[----:B--2---:R-:W-:-:S13]  /*0020*/  ISETP.GE.U32.AND P2, PT, R0, 0x20, PT ;  /* 0x000000200000780c */ /* 0x004fda0003f46070 */
[----:B------:R-:W-:Y:S05]  /*0030*/  @P2 BRA `(.L_x_0) ;  /* 0x0000000000b82947 */ /* 0x000fea0003800000 */
[----:B------:R-:W2:Y:S01]  /*0040*/  S2UR UR6, SR_CgaCtaId ;  /* 0x00000000000679c3 */ /* 0x000ea20000008800 */
[----:B------:R-:W-:Y:S01]  /*0050*/  NOP ;  /* 0x0000000000007918 */ /* 0x000fe20000000000 */
[----:B------:R-:W-:Y:S02]  /*0060*/  UMOV UR4, 0x40 ;  /* 0x0000004000047882 */ /* 0x000fe40000000000 */
[----:B--2---:R-:W-:-:S09]  /*0070*/  ULEA UR4, UR6, UR4, 0x18 ;  /* 0x0000000406047291 */ /* 0x004fd2000f8ec0ff */
[----:B------:R-:W2:Y:S01]  /*0080*/  LDS.U8 R2, [UR4] ;  /* 0x00000004ff027984 */ /* 0x000ea20008000000 */
[----:B------:R-:W-:Y:S02]  /*0090*/  UMOV UR4, 0x400 ;  /* 0x0000040000047882 */ /* 0x000fe40000000000 */
[----:B------:R-:W-:Y:S01]  /*00a0*/  ULEA UR4, UR6, UR4, 0x18 ;  /* 0x0000000406047291 */ /* 0x000fe2000f8ec0ff */
[----:B--2---:R-:W-:-:S13]  /*00b0*/  ISETP.NE.AND P0, PT, R2, RZ, PT ;  /* 0x000000ff0200720c */ /* 0x004fda0003f05270 */
[----:B------:R-:W-:Y:S05]  /*00c0*/  @P0 BRA `(.L_x_1) ;  /* 0x00000000007c0947 */ /* 0x000fea0003800000 */
[----:B------:R-:W-:-:S13]  /*00d0*/  ELECT P0, URZ, PT ;  /* 0x0000000000ff782f */ /* 0x000fda0003800000 */
[----:B------:R-:W-:Y:S05]  /*00e0*/  @!P0 BRA `(.L_x_2) ;  /* 0x0000000000848947 */ /* 0x000fea0003800000 */
[----:B------:R-:W-:Y:S01]  /*00f0*/  UMOV UR5, 0x8 ;  /* 0x0000000800057882 */ /* 0x000fe20000000000 */
[----:B------:R-:W-:Y:S02]  /*0100*/  IMAD.MOV.U32 R5, RZ, RZ, 0x1 ;  /* 0x00000001ff057424 */ /* 0x000fe400078e00ff */
[----:B------:R-:W-:Y:S02]  /*0110*/  IMAD.MOV.U32 R3, RZ, RZ, 0xff ;  /* 0x000000ffff037424 */ /* 0x000fe400078e00ff */
[----:B------:R-:W-:Y:S04]  /*0120*/  DEPBAR.LE SB2, 0x36 ;  /* 0x0000ad800000791a */ /* 0x000fe80000000000 */
[----:B------:R-:W2:Y:S02]  /*0130*/  UTCATOMSWS.FIND_AND_SET.ALIGN UP0, UR5, UR5 ;  /* 0x00000005000575e3 */ /* 0x000ea40008000800 */
[----:B--2---:R-:W-:-:S04]  /*0140*/  PLOP3.LUT P0, PT, PT, PT, UP0, 0x80, 0x8 ;  /* 0x000000000008781c */ /* 0x004fc80003f0f008 */
[----:B------:R-:W-:-:S04]  /*0150*/  SEL R2, RZ, 0xffffffff, !P0 ;  /* 0xffffffffff027807 */ /* 0x000fc80004000000 */
[----:B------:R-:W-:Y:S01]  /*0160*/  ISETP.NE.AND P0, PT, R2, RZ, PT ;  /* 0x000000ff0200720c */ /* 0x000fe20003f05270 */
[----:B------:R-:W-:-:S12]  /*0170*/  IMAD.U32 R2, RZ, RZ, UR5 ;  /* 0x00000005ff027e24 */ /* 0x000fd8000f8e00ff */
[----:B------:R-:W-:Y:S05]  /*0180*/  @P0 BRA `(.L_x_3) ;  /* 0x0000000000240947 */ /* 0x000fea0003800000 */
.L_x_4:
[----:B------:R-:W-:Y:S05]  /*0190*/  NANOSLEEP 0x64 ;  /* 0x000000640000795d */ /* 0x000fea0003800000 */
[----:B------:R-:W-:-:S05]  /*01a0*/  UMOV UR5, 0x8 ;  /* 0x0000000800057882 */ /* 0x000fca0000000000 */
[----:B------:R-:W-:Y:S04]  /*01b0*/  DEPBAR.LE SB2, 0x36 ;  /* 0x0000ad800000791a */ /* 0x000fe80000000000 */
[----:B------:R-:W2:Y:S02]  /*01c0*/  UTCATOMSWS.FIND_AND_SET.ALIGN UP0, UR5, UR5 ;  /* 0x00000005000575e3 */ /* 0x000ea40008000800 */
[----:B--2---:R-:W-:-:S04]  /*01d0*/  PLOP3.LUT P0, PT, PT, PT, UP0, 0x80, 0x8 ;  /* 0x000000000008781c */ /* 0x004fc80003f0f008 */
[----:B------:R-:W-:-:S04]  /*01e0*/  SEL R2, RZ, 0xffffffff, !P0 ;  /* 0xffffffffff027807 */ /* 0x000fc80004000000 */
[----:B------:R-:W-:Y:S01]  /*01f0*/  ISETP.NE.AND P0, PT, R2, RZ, PT ;  /* 0x000000ff0200720c */ /* 0x000fe20003f05270 */
[----:B------:R-:W-:-:S12]  /*0200*/  IMAD.U32 R2, RZ, RZ, UR5 ;  /* 0x00000005ff027e24 */ /* 0x000fd8000f8e00ff */
[----:B------:R-:W-:Y:S05]  /*0210*/  @!P0 BRA `(.L_x_4) ;  /* 0xfffffffc00dc8947 */ /* 0x000fea000383ffff */
.L_x_3:
[C---:B------:R-:W-:Y:S01]  /*0220*/  VIADD R4, R2.reuse, 0x10 ;  /* 0x0000001002047836 */ /* 0x040fe20000000000 */
[----:B------:R-:W-:Y:S01]  /*0230*/  UMOV UR5, 0x50 ;  /* 0x0000005000057882 */ /* 0x000fe20000000000 */
[----:B------:R-:W-:Y:S01]  /*0240*/  SHF.L.U32 R3, R3, R2, RZ ;  /* 0x0000000203037219 */ /* 0x000fe200000006ff */
[----:B------:R-:W-:Y:S01]  /*0250*/  ULEA UR5, UR6, UR5, 0x18 ;  /* 0x0000000506057291 */ /* 0x000fe2000f8ec0ff */
[----:B------:R-:W-:Y:S01]  /*0260*/  IMAD.SHL.U32 R2, R2, 0x20, RZ ;  /* 0x0000002002027824 */ /* 0x000fe200078e00ff */
[----:B------:R-:W-:-:S04]  /*0270*/  SHF.L.U32 R4, R5, R4, RZ ;  /* 0x0000000405047219 */ /* 0x000fc800000006ff */
[----:B------:R-:W-:-:S05]  /*0280*/  LOP3.LUT R3, R4, R3, RZ, 0xfc, !PT ;  /* 0x0000000304037212 */ /* 0x000fca00078efcff */
[----:B------:R2:W-:Y:S04]  /*0290*/  ATOMS.OR RZ, [UR5], R3 ;  /* 0x00000003ffff798c */ /* 0x0005e8000b000005 */
[----:B------:R2:W-:Y:S01]  /*02a0*/  STS [UR4], R2 ;  /* 0x00000002ff007988 */ /* 0x0005e20008000804 */
[----:B------:R-:W-:Y:S05]  /*02b0*/  BRA `(.L_x_2) ;  /* 0x0000000000107947 */ /* 0x000fea0003800000 */
.L_x_1:
[----:B------:R-:W-:Y:S01]  /*02c0*/  IMAD.MOV.U32 R3, RZ, RZ, -0x1 ;  /* 0xffffffffff037424 */ /* 0x000fe200078e00ff */
[----:B------:R-:W-:-:S04]  /*02d0*/  MOV R2, 0x300 ;  /* 0x0000030000027802 */ /* 0x000fc80000000f00 */
[----:B------:R2:W-:Y:S03]  /*02e0*/  STS [UR4], R3 ;  /* 0x00000003ff007988 */ /* 0x0005e60008000804 */
[----:B-12---:R-:W-:Y:S05]  /*02f0*/  CALL.REL.NOINC `($__internal_1_$__cuda_sm10x_tcgen05_guardrail_trap_phase_invalid_during_alloc) ;  /* 0x0000002800ec7944 */ /* 0x006fea0003c00000 */
.L_x_2:
[----:B------:R-:W-:Y:S05]  /*0300*/  WARPSYNC.ALL ;  /* 0x0000000000007948 */ /* 0x000fea0003800000 */
[----:B------:R-:W-:Y:S01]  /*0310*/  NOP ;  /* 0x0000000000007918 */ /* 0x000fe20000000000 */
.L_x_0:
[----:B------:R-:W3:Y:S08]  /*0320*/  S2UR UR4, SR_CgaCtaId ;  /* 0x00000000000479c3 */ /* 0x000ef00000008800 */
[----:B------:R-:W-:Y:S01]  /*0330*/  BAR.SYNC.DEFER_BLOCKING 0x0 ;  /* 0x0000000000007b1d */ /* 0x000fe20000010000 */
[----:B------:R-:W-:-:S05]  /*0340*/  LOP3.LUT R132, R0, 0xff, RZ, 0xc0, !PT ;  /* 0x000000ff00847812 */ /* 0x000fca00078ec0ff */
[----:B------:R-:W-:Y:S02]  /*0350*/  UMOV UR8, 0x400 ;  /* 0x0000040000087882 */ /* 0x000fe40000000000 */
[----:B------:R-:W4:Y:S08]  /*0360*/  LDC R4, c[0x0][0x398] ;  /* 0x0000e600ff047b82 */ /* 0x000f300000000800 */
[----:B------:R-:W5:Y:S01]  /*0370*/  LDC R12, c[0x0][0x3a0] ;  /* 0x0000e800ff0c7b82 */ /* 0x000f620000000800 */
[----:B---3--:R-:W-:-:S07]  /*0380*/  ULEA UR8, UR4, UR8, 0x18 ;  /* 0x0000000804087291 */ /* 0x008fce000f8ec0ff */
[----:B------:R-:W3:Y:S02]  /*0390*/  S2UR UR19, SR_CTAID.Y ;  /* 0x00000000001379c3 */ /* 0x000ee40000002600 */
[----:B--2---:R-:W2:Y:S06]  /*03a0*/  LDS R3, [UR8] ;  /* 0x00000008ff037984 */ /* 0x004eac0008000800 */
[----:B------:R-:W-:Y:S06]  /*03b0*/  BAR.SYNC.DEFER_BLOCKING 0x0 ;  /* 0x0000000000007b1d */ /* 0x000fec0000010000 */
[----:B------:R-:W-:Y:S05]  /*03c0*/  @P2 BRA `(.L_x_5) ;  /* 0x0000000000182947 */ /* 0x000fea0003800000 */
[----:B------:R-:W-:Y:S01]  /*03d0*/  ELECT P0, URZ, PT ;  /* 0x0000000000ff782f */ /* 0x000fe20003800000 */
[----:B------:R-:W-:Y:S01]  /*03e0*/  IMAD.MOV.U32 R2, RZ, RZ, 0x1 ;  /* 0x00000001ff027424 */ /* 0x000fe200078e00ff */
[----:B------:R-:W-:Y:S01]  /*03f0*/  UMOV UR5, 0x40 ;  /* 0x0000004000057882 */ /* 0x000fe20000000000 */
[----:B------:R-:W-:Y:S01]  /*0400*/  UVIRTCOUNT.DEALLOC.SMPOOL 0x80 ;  /* 0x000000800000784c */ /* 0x000fe20000000000 */
[----:B------:R-:W-:-:S09]  /*0410*/  ULEA UR5, UR4, UR5, 0x18 ;  /* 0x0000000504057291 */ /* 0x000fd2000f8ec0ff */
[----:B------:R5:W-:Y:S03]  /*0420*/  @P0 STS.U8 [UR5], R2 ;  /* 0x00000002ff000988 */ /* 0x000be60008000005 */
.L_x_5:
[----:B------:R-:W5:Y:S01]  /*0430*/  S2UR UR4, SR_CTAID.Z ;  /* 0x00000000000479c3 */ /* 0x000f620000002700 */
[----:B------:R-:W4:Y:S01]  /*0440*/  LDCU UR5, c[0x0][0x370] ;  /* 0x00006e00ff0577ac */ /* 0x000f220008000800 */
[----:B------:R-:W-:Y:S01]  /*0450*/  ISETP.GE.U32.AND P0, PT, R132, 0x20, PT ;  /* 0x000000208400780c */ /* 0x000fe20003f06070 */
[----:B----4-:R-:W-:Y:S01]  /*0460*/  VIADD R4, R4, 0xffffffff ;  /* 0xffffffff04047836 */ /* 0x010fe20000000000 */
[C---:B------:R-:W-:Y:S01]  /*0470*/  ISETP.NE.U32.AND P3, PT, R132.reuse, RZ, PT ;  /* 0x000000ff8400720c */ /* 0x040fe20003f65070 */
[----:B------:R-:W5:Y:S01]  /*0480*/  LDCU UR6, c[0x0][0x374] ;  /* 0x00006e80ff0677ac */ /* 0x000f620008000800 */
[----:B------:R-:W-:Y:S01]  /*0490*/  LEA R10, R132, UR8, 0x2 ;  /* 0x00000008840a7c11 */ /* 0x000fe2000f8e10ff */
[----:B-----5:R-:W-:Y:S01]  /*04a0*/  VIADD R11, R12, 0xffffffff ;  /* 0xffffffff0c0b7836 */ /* 0x020fe20000000000 */
[----:B------:R-:W4:Y:S01]  /*04b0*/  S2UR UR7, SR_CTAID.X ;  /* 0x00000000000779c3 */ /* 0x000f220000002500 */
[----:B------:R-:W5:Y:S01]  /*04c0*/  LDCU.64 UR20, c[0x0][0x3c0] ;  /* 0x00007800ff1477ac */ /* 0x000f620008000a00 */
[----:B--2---:R-:W-:Y:S01]  /*04d0*/  R2UR UR23, R3 ;  /* 0x00000000031772ca */ /* 0x004fe200000e0000 */
[----:B------:R-:W-:Y:S04]  /*04e0*/  BSSY.RECONVERGENT B0, `(.L_x_6) ;  /* 0x0000011000007945 */ /* 0x000fe80003800200 */
[----:B------:R2:W-:Y:S01]  /*04f0*/  @!P0 STS [R10], RZ ;  /* 0x000000ff0a008388 */ /* 0x0005e20000000800 */
[----:B------:R-:W-:-:S03]  /*0500*/  NOP ;  /* 0x0000000000007918 */ /* 0x000fc60000000000 */
[----:B------:R2:W-:Y:S01]  /*0510*/  @!P3 STS [UR8+0x24], R4 ;  /* 0x00002404ff00b988 */ /* 0x0005e20008000808 */
[----:B---3--:R-:W-:-:S03]  /*0520*/  UIMAD UR4, UR4, UR6, UR19 ;  /* 0x00000006040472a4 */ /* 0x008fc6000f8e0213 */
[----:B------:R2:W-:Y:S01]  /*0530*/  @!P3 STS [UR8+0x20], R11 ;  /* 0x0000200bff00b988 */ /* 0x0005e20008000808 */
[----:B----4-:R-:W-:-:S04]  /*0540*/  UIMAD UR4, UR4, UR5, UR7 ;  /* 0x00000005040472a4 */ /* 0x010fc8000f8e0207 */
[----:B------:R-:W-:-:S04]  /*0550*/  UIMAD UR4, UR4, 0x180, URZ ;  /* 0x00000180040478a4 */ /* 0x000fc8000f8e02ff */
[----:B-----5:R-:W-:-:S04]  /*0560*/  UIADD3 UR24, UP0, UPT, UR4, UR20, URZ ;  /* 0x0000001404187290 */ /* 0x020fc8000ff1e0ff */
[----:B------:R-:W-:Y:S01]  /*0570*/  ULEA.HI.X.SX32 UR25, UR4, UR21, 0x1, UP0 ;  /* 0x0000001504197291 */ /* 0x000fe200080f0eff */
[----:B--2---:R-:W-:Y:S11]  /*0580*/  @P3 BRA `(.L_x_7) ;  /* 0x0000000000183947 */ /* 0x004ff60003800000 */
[----:B------:R-:W2:Y:S01]  /*0590*/  LDS R2, [UR8+0x8] ;  /* 0x00000808ff027984 */ /* 0x000ea20008000800 */
[----:B------:R-:W3:Y:S01]  /*05a0*/  LDC.64 R6, c[0x0][0x380] ;  /* 0x0000e000ff067b82 */ /* 0x000ee20000000a00 */
[----:B------:R-:W-:Y:S02]  /*05b0*/  IMAD.MOV.U32 R3, RZ, RZ, 0x70 ;  /* 0x00000070ff037424 */ /* 0x000fe400078e00ff */
[----:B---3--:R3:W-:Y:S03]  /*05c0*/  STS.64 [UR8], R6 ;  /* 0x00000006ff007988 */ /* 0x0087e60008000a08 */
[----:B--2---:R-:W-:-:S05]  /*05d0*/  LOP3.LUT R2, R2, 0x10, R3, 0xd8, !PT ;  /* 0x0000001002027812 */ /* 0x004fca00078ed803 */
[----:B------:R3:W-:Y:S02]  /*05e0*/  STS [UR8+0x8], R2 ;  /* 0x00000802ff007988 */ /* 0x0007e40008000808 */
.L_x_7:
[----:B------:R-:W-:Y:S05]  /*05f0*/  BSYNC.RECONVERGENT B0 ;  /* 0x0000000000007941 */ /* 0x000fea0003800200 */
.L_x_6:
[----:B------:R-:W-:Y:S04]  /*0600*/  BSSY.RECONVERGENT B0, `(.L_x_8) ;  /* 0x000000a000007945 */ /* 0x000fe80003800200 */
[----:B------:R-:W-:Y:S05]  /*0610*/  @P3 BRA `(.L_x_9) ;  /* 0x0000000000203947 */ /* 0x000fea0003800000 */
[----:B---3--:R-:W2:Y:S01]  /*0620*/  LDS R2, [UR8+0x34] ;  /* 0x00003408ff027984 */ /* 0x008ea20008000800 */
[----:B------:R-:W-:Y:S02]  /*0630*/  IMAD.MOV.U32 R3, RZ, RZ, 0x3f000000 ;  /* 0x3f000000ff037424 */ /* 0x000fe400078e00ff */
[----:B------:R-:W-:Y:S01]  /*0640*/  @!P3 IMAD.MOV.U32 R5, RZ, RZ, 0x7f ;  /* 0x0000007fff05b424 */ /* 0x000fe200078e00ff */
[----:B------:R-:W3:Y:S02]  /*0650*/  @!P3 LDS R6, [UR8+0x38] ;  /* 0x00003808ff06b984 */ /* 0x000ee40008000800 */
[----:B--2---:R-:W-:Y:S02]  /*0660*/  LOP3.LUT R2, R2, 0xff000000, R3, 0xb8, !PT ;  /* 0xff00000002027812 */ /* 0x004fe400078eb803 */
[----:B---3--:R-:W-:-:S03]  /*0670*/  @!P3 LOP3.LUT R3, R6, 0xff, R5, 0xb8, !PT ;  /* 0x000000ff0603b812 */ /* 0x008fc600078eb805 */
[----:B------:R2:W-:Y:S04]  /*0680*/  STS [UR8+0x34], R2 ;  /* 0x00003402ff007988 */ /* 0x0005e80008000808 */
[----:B------:R2:W-:Y:S02]  /*0690*/  @!P3 STS [UR8+0x38], R3 ;  /* 0x00003803ff00b988 */ /* 0x0005e40008000808 */
.L_x_9:
[----:B------:R-:W-:Y:S05]  /*06a0*/  BSYNC.RECONVERGENT B0 ;  /* 0x0000000000007941 */ /* 0x000fea0003800200 */
.L_x_8:
[----:B------:R-:W-:Y:S04]  /*06b0*/  BSSY.RECONVERGENT B0, `(.L_x_10) ;  /* 0x000000e000007945 */ /* 0x000fe80003800200 */
[----:B------:R-:W-:Y:S05]  /*06c0*/  @P3 BRA `(.L_x_11) ;  /* 0x0000000000303947 */ /* 0x000fea0003800000 */
[----:B--2---:R-:W2:Y:S01]  /*06d0*/  LDS R3, [UR8+0x34] ;  /* 0x00003408ff037984 */ /* 0x004ea20008000800 */
[----:B------:R-:W4:Y:S03]  /*06e0*/  LDC.64 R8, c[0x0][0x3a8] ;  /* 0x0000ea00ff087b82 */ /* 0x000f260000000a00 */
[----:B---3--:R-:W3:Y:S01]  /*06f0*/  LDS R2, [UR8+0x1c] ;  /* 0x00001c08ff027984 */ /* 0x008ee20008000800 */
[C---:B----4-:R-:W-:Y:S01]  /*0700*/  SHF.L.U64.HI R6, R8.reuse, 0x1, R9 ;  /* 0x0000000108067819 */ /* 0x050fe20000010209 */
[----:B------:R-:W-:-:S03]  /*0710*/  IMAD.SHL.U32 R5, R8, 0x2, RZ ;  /* 0x0000000208057824 */ /* 0x000fc600078e00ff */
[--C-:B------:R-:W-:Y:S02]  /*0720*/  SHF.R.U32.HI R7, RZ, 0x4, R6.reuse ;  /* 0x00000004ff077819 */ /* 0x100fe40000011606 */
[----:B------:R-:W-:-:S05]  /*0730*/  SHF.R.U64 R5, R5, 0x4, R6 ;  /* 0x0000000405057819 */ /* 0x000fca0000001206 */
[----:B------:R4:W-:Y:S01]  /*0740*/  STS [UR8+0xc], R5 ;  /* 0x00000c05ff007988 */ /* 0x0009e20008000808 */
[----:B--2---:R-:W-:Y:S02]  /*0750*/  LOP3.LUT R3, R3, 0x7, RZ, 0xb8, !PT ;  /* 0x0000000703037812 */ /* 0x004fe400078eb8ff */
[----:B---3--:R-:W-:-:S03]  /*0760*/  LOP3.LUT R2, R2, 0xf, R7, 0xb8, !PT ;  /* 0x0000000f02027812 */ /* 0x008fc600078eb807 */
[----:B------:R4:W-:Y:S04]  /*0770*/  STS [UR8+0x34], R3 ;  /* 0x00003403ff007988 */ /* 0x0009e80008000808 */
[----:B------:R4:W-:Y:S02]  /*0780*/  STS [UR8+0x1c], R2 ;  /* 0x00001c02ff007988 */ /* 0x0009e40008000808 */
.L_x_11:
[----:B------:R-:W-:Y:S05]  /*0790*/  BSYNC.RECONVERGENT B0 ;  /* 0x0000000000007941 */ /* 0x000fea0003800200 */
.L_x_10:
[----:B------:R-:W-:Y:S04]  /*07a0*/  BSSY.RECONVERGENT B1, `(.L_x_12) ;  /* 0x000001a000017945 */ /* 0x000fe80003800200 */
[----:B------:R-:W-:Y:S04]  /*07b0*/  BSSY.RELIABLE B0, `(.L_x_13) ;  /* 0x0000015000007945 */ /* 0x000fe80003800100 */
[----:B------:R-:W-:Y:S05]  /*07c0*/  @P3 BRA `(.L_x_14) ;  /* 0x0000000000203947 */ /* 0x000fea0003800000 */
[----:B--234-:R-:W2:Y:S02]  /*07d0*/  LDS R2, [UR8+0x34] ;  /* 0x00003408ff027984 */ /* 0x01cea40008000800 */
[----:B--2---:R-:W-:-:S05]  /*07e0*/  LOP3.LUT R2, R2, 0x38, RZ, 0xb8, !PT ;  /* 0x0000003802027812 */ /* 0x004fca00078eb8ff */
[----:B------:R2:W-:Y:S01]  /*07f0*/  STS [UR8+0x34], R2 ;  /* 0x00003402ff007988 */ /* 0x0005e20008000808 */
[----:B------:R-:W-:Y:S05]  /*0800*/  @P3 BRA `(.L_x_15) ;  /* 0x0000000000203947 */ /* 0x000fea0003800000 */
[----:B--2---:R-:W2:Y:S01]  /*0810*/  LDS R2, [UR8+0x8] ;  /* 0x00000808ff027984 */ /* 0x004ea20008000800 */
[----:B------:R-:W-:-:S05]  /*0820*/  IMAD.MOV.U32 R3, RZ, RZ, 0x780 ;  /* 0x00000780ff037424 */ /* 0x000fca00078e00ff */
[----:B--2---:R-:W-:-:S05]  /*0830*/  LOP3.LUT R2, R2, 0x300, R3, 0xd8, !PT ;  /* 0x0000030002027812 */ /* 0x004fca00078ed803 */
[----:B------:R5:W-:Y:S02]  /*0840*/  STS [UR8+0x8], R2 ;  /* 0x00000802ff007988 */ /* 0x000be40008000808 */
.L_x_14:
[----:B------:R-:W-:Y:S05]  /*0850*/  @P3 BRA `(.L_x_16) ;  /* 0x0000000000283947 */ /* 0x000fea0003800000 */
[----:B--2345:R-:W2:Y:S02]  /*0860*/  LDS R2, [UR8+0x8] ;  /* 0x00000808ff027984 */ /* 0x03cea40008000800 */
[----:B--2---:R-:W-:-:S05]  /*0870*/  LOP3.LUT R2, R2, 0x1800, RZ, 0xb8, !PT ;  /* 0x0000180002027812 */ /* 0x004fca00078eb8ff */
[----:B------:R3:W-:Y:S02]  /*0880*/  STS [UR8+0x8], R2 ;  /* 0x00000802ff007988 */ /* 0x0007e40008000808 */
.L_x_15:
[----:B------:R-:W-:Y:S05]  /*0890*/  @P3 BREAK.RELIABLE B0 ;  /* 0x0000000000003942 */ /* 0x000fea0003800100 */
[----:B------:R-:W-:Y:S05]  /*08a0*/  @P3 BRA `(.L_x_17) ;  /* 0x0000000000243947 */ /* 0x000fea0003800000 */
[----:B------:R-:W4:Y:S01]  /*08b0*/  LDS R3, [UR8+0x8] ;  /* 0x00000808ff037984 */ /* 0x000f220008000800 */
[----:B--23--:R-:W-:-:S05]  /*08c0*/  IMAD.MOV.U32 R2, RZ, RZ, 0x6000 ;  /* 0x00006000ff027424 */ /* 0x00cfca00078e00ff */
[----:B----4-:R-:W-:-:S04]  /*08d0*/  LOP3.LUT R2, R3, 0x6000, R2, 0xd8, !PT ;  /* 0x0000600003027812 */ /* 0x010fc800078ed802 */
[----:B------:R-:W-:-:S05]  /*08e0*/  LOP3.LUT R2, R2, 0x400000, RZ, 0xb8, !PT ;  /* 0x0040000002027812 */ /* 0x000fca00078eb8ff */
[----:B------:R2:W-:Y:S02]  /*08f0*/  STS [UR8+0x8], R2 ;  /* 0x00000802ff007988 */ /* 0x0005e40008000808 */
.L_x_16:
[----:B------:R-:W-:Y:S05]  /*0900*/  BSYNC.RELIABLE B0 ;  /* 0x0000000000007941 */ /* 0x000fea0003800100 */
.L_x_13:
[----:B--2345:R-:W2:Y:S02]  /*0910*/  @!P3 LDS R2, [UR8+0x8] ;  /* 0x00000808ff02b984 */ /* 0x03cea40008000800 */
[----:B--2---:R-:W-:-:S05]  /*0920*/  @!P3 LOP3.LUT R2, R2, 0x8000, RZ, 0xb8, !PT ;  /* 0x000080000202b812 */ /* 0x004fca00078eb8ff */
[----:B------:R4:W-:Y:S02]  /*0930*/  @!P3 STS [UR8+0x8], R2 ;  /* 0x00000802ff00b988 */ /* 0x0009e40008000808 */
.L_x_17:
[----:B------:R-:W-:Y:S05]  /*0940*/  BSYNC.RECONVERGENT B1 ;  /* 0x0000000000017941 */ /* 0x000fea0003800200 */
.L_x_12:
[----:B------:R-:W-:Y:S05]  /*0950*/  WARPSYNC.ALL ;  /* 0x0000000000007948 */ /* 0x000fea0003800000 */
[----:B------:R-:W-:Y:S01]  /*0960*/  NOP ;  /* 0x0000000000007918 */ /* 0x000fe20000000000 */
[----:B------:R-:W-:Y:S05]  /*0970*/  @P0 BRA `(.L_x_18) ;  /* 0x0000000000300947 */ /* 0x000fea0003800000 */
[----:B--234-:R-:W2:Y:S01]  /*0980*/  S2R R2, SR_LANEID ;  /* 0x0000000000027919 */ /* 0x01cea20000000000 */
[----:B------:R-:W-:Y:S05]  /*0990*/  WARPSYNC.ALL ;  /* 0x0000000000007948 */ /* 0x000fea0003800000 */
[----:B------:R-:W-:Y:S01]  /*09a0*/  NOP ;  /* 0x0000000000007918 */ /* 0x000fe20000000000 */
[----:B--2---:R-:W-:-:S05]  /*09b0*/  IMAD.SHL.U32 R5, R2, 0x4, RZ ;  /* 0x0000000402057824 */ /* 0x004fca00078e00ff */
[----:B------:R-:W2:Y:S01]  /*09c0*/  LDS R7, [R5+UR8] ;  /* 0x0000000805077984 */ /* 0x000ea20008000800 */
[----:B------:R-:W-:-:S05]  /*09d0*/  IADD3 R2, P1, PT, R5, UR24, RZ ;  /* 0x0000001805027c10 */ /* 0x000fca000ff3e0ff */
[----:B------:R-:W-:-:S05]  /*09e0*/  IMAD.X R3, RZ, RZ, UR25, P1 ;  /* 0x00000019ff037e24 */ /* 0x000fca00088e06ff */
[----:B--2---:R5:W2:Y:S01]  /*09f0*/  ATOMG.E.EXCH.STRONG.GPU PT, RZ, [R2], R7 ;  /* 0x0000000702ff73a8 */ /* 0x004aa200041ee100 */
[----:B------:R-:W-:-:S04]  /*0a00*/  DEPBAR {5,4,3,2,1,0} ;  /* 0x0000003f0000791a */ /* 0x000fc80000000000 */
[----:B------:R-:W3:Y:S02]  /*0a10*/  CCTL.E.C.LDCU.IV.DEEP [UR24] ;  /* 0x0000000018007540 */ /* 0x000ee40009c08000 */
[----:B---3--:R5:W-:Y:S01]  /*0a20*/  UTMACCTL.IV [UR24] ;  /* 0x00000000180079b9 */ /* 0x008be20008000000 */
[----:B------:R-:W-:Y:S01]  /*0a30*/  NOP ;  /* 0x0000000000007918 */ /* 0x000fe20000000000 */
.L_x_18:
[----:B------:R-:W-:Y:S05]  /*0a40*/  @P0 BRA `(.L_x_19) ;  /* 0x00000000000c0947 */ /* 0x000fea0003800000 */
[----:B------:R0:W-:Y:S01]  /*0a50*/  UTMACMDFLUSH ;  /* 0x00000000000079b7 */ /* 0x0001e20000000000 */
[----:B------:R-:W-:Y:S05]  /*0a60*/  @P0 BRA `(.L_x_19) ;  /* 0x0000000000040947 */ /* 0x000fea0003800000 */
[----:B------:R-:W-:-:S04]  /*0a70*/  DEPBAR.LE SB0, 0x0 ;  /* 0x000080000000791a */ /* 0x000fc80000000000 */
.L_x_19:
[----:B------:R-:W-:Y:S05]  /*0a80*/  WARPSYNC.ALL ;  /* 0x0000000000007948 */ /* 0x000fea0003800000 */
[----:B------:R-:W-:Y:S01]  /*0a90*/  NOP ;  /* 0x0000000000007918 */ /* 0x000fe20000000000 */
[----:B--2---:R-:W-:Y:S06]  /*0aa0*/  BAR.SYNC.DEFER_BLOCKING 0x0 ;  /* 0x0000000000007b1d */ /* 0x004fec0000010000 */
[----:B------:R-:W-:Y:S02]  /*0ab0*/  BSSY.RECONVERGENT B1, `(.L_x_20) ;  /* 0x000000b000017945 */ /* 0x000fe40003800200 */
[----:B------:R-:W-:Y:S06]  /*0ac0*/  BAR.SYNC.DEFER_BLOCKING 0x0 ;  /* 0x0000000000007b1d */ /* 0x000fec0000010000 */
[----:B------:R2:W-:Y:S01]  /*0ad0*/  @!P0 STS [R10], RZ ;  /* 0x000000ff0a008388 */ /* 0x0005e20000000800 */
[----:B------:R-:W-:Y:S01]  /*0ae0*/  NOP ;  /* 0x0000000000007918 */ /* 0x000fe20000000000 */
[----:B------:R-:W-:Y:S05]  /*0af0*/  @P3 BRA `(.L_x_21) ;  /* 0x0000000000183947 */ /* 0x000fea0003800000 */
[----:B---345:R-:W3:Y:S01]  /*0b00*/  LDS R2, [UR8+0x8] ;  /* 0x00000808ff027984 */ /* 0x038ee20008000800 */
[----:B------:R-:W4:Y:S01]  /*0b10*/  LDC.64 R6, c[0x0][0x388] ;  /* 0x0000e200ff067b82 */ /* 0x000f220000000a00 */
[----:B------:R-:W-:Y:S02]  /*0b20*/  IMAD.MOV.U32 R3, RZ, RZ, 0x70 ;  /* 0x00000070ff037424 */ /* 0x000fe400078e00ff */
[----:B----4-:R4:W-:Y:S03]  /*0b30*/  STS.64 [UR8], R6 ;  /* 0x00000006ff007988 */ /* 0x0109e60008000a08 */
[----:B---3--:R-:W-:-:S05]  /*0b40*/  LOP3.LUT R2, R2, 0x10, R3, 0xd8, !PT ;  /* 0x0000001002027812 */ /* 0x008fca00078ed803 */
[----:B------:R4:W-:Y:S02]  /*0b50*/  STS [UR8+0x8], R2 ;  /* 0x00000802ff007988 */ /* 0x0009e40008000808 */
.L_x_21:
[----:B-----5:R-:W-:Y:S05]  /*0b60*/  BSYNC.RECONVERGENT B1 ;  /* 0x0000000000017941 */ /* 0x020fea0003800200 */
.L_x_20:
[----:B------:R-:W-:Y:S04]  /*0b70*/  BSSY.RECONVERGENT B2, `(.L_x_22) ;  /* 0x000000f000027945 */ /* 0x000fe80003800200 */
[----:B------:R-:W-:Y:S04]  /*0b80*/  BSSY.RELIABLE B1, `(.L_x_23) ;  /* 0x000000c000017945 */ /* 0x000fe80003800100 */
[----:B------:R-:W-:Y:S05]  /*0b90*/  @P3 BRA `(.L_x_24) ;  /* 0x0000000000283947 */ /* 0x000fea0003800000 */
[----:B---34-:R-:W3:Y:S01]  /*0ba0*/  LDS R2, [UR8+0x34] ;  /* 0x00003408ff027984 */ /* 0x018ee20008000800 */
[----:B------:R-:W-:Y:S01]  /*0bb0*/  IMAD.MOV.U32 R3, RZ, RZ, 0x3f000000 ;  /* 0x3f000000ff037424 */ /* 0x000fe200078e00ff */
[----:B------:R-:W-:Y:S05]  /*0bc0*/  @P3 BREAK.RELIABLE B1 ;  /* 0x0000000000013942 */ /* 0x000fea0003800100 */
[----:B---3--:R-:W-:-:S05]  /*0bd0*/  LOP3.LUT R2, R2, 0xff000000, R3, 0xb8, !PT ;  /* 0xff00000002027812 */ /* 0x008fca00078eb803 */
[----:B------:R3:W-:Y:S01]  /*0be0*/  STS [UR8+0x34], R2 ;  /* 0x00003402ff007988 */ /* 0x0007e20008000808 */
[----:B------:R-:W-:Y:S05]  /*0bf0*/  @P3 BRA `(.L_x_25) ;  /* 0x0000000000183947 */ /* 0x000fea0003800000 */
[----:B---3--:R-:W3:Y:S01]  /*0c00*/  LDS R2, [UR8+0x38] ;  /* 0x00003808ff027984 */ /* 0x008ee20008000800 */
[----:B------:R-:W-:-:S05]  /*0c10*/  IMAD.MOV.U32 R3, RZ, RZ, 0xff ;  /* 0x000000ffff037424 */ /* 0x000fca00078e00ff */
[----:B---3--:R-:W-:-:S05]  /*0c20*/  LOP3.LUT R2, R2, 0xff, R3, 0xb8, !PT ;  /* 0x000000ff02027812 */ /* 0x008fca00078eb803 */
[----:B------:R5:W-:Y:S02]  /*0c30*/  STS [UR8+0x38], R2 ;  /* 0x00003802ff007988 */ /* 0x000be40008000808 */
.L_x_24:
[----:B------:R-:W-:Y:S05]  /*0c40*/  BSYNC.RELIABLE B1 ;  /* 0x0000000000017941 */ /* 0x000fea0003800100 */
.L_x_23:
[----:B------:R2:W-:Y:S02]  /*0c50*/  @!P3 STS [UR8+0x20], R11 ;  /* 0x0000200bff00b988 */ /* 0x0005e40008000808 */
.L_x_25:
[----:B------:R-:W-:Y:S05]  /*0c60*/  BSYNC.RECONVERGENT B2 ;  /* 0x0000000000027941 */ /* 0x000fea0003800200 */
.L_x_22:
[----:B------:R-:W-:Y:S05]  /*0c70*/  WARPSYNC.ALL ;  /* 0x0000000000007948 */ /* 0x000fea0003800000 */
[----:B------:R-:W-:Y:S01]  /*0c80*/  NOP ;  /* 0x0000000000007918 */ /* 0x000fe20000000000 */
[----:B------:R-:W2:Y:S01]  /*0c90*/  LDC R5, c[0x0][0x39c] ;  /* 0x0000e700ff057b82 */ /* 0x000ea20000000800 */
[----:B------:R-:W-:Y:S01]  /*0ca0*/  BSSY.RECONVERGENT B2, `(.L_x_26) ;  /* 0x0000010000027945 */ /* 0x000fe20003800200 */
[----:B--2---:R-:W-:-:S05]  /*0cb0*/  VIADD R5, R5, 0xffffffff ;  /* 0xffffffff05057836 */ /* 0x004fca0000000000 */
[----:B------:R2:W-:Y:S01]  /*0cc0*/  @!P3 STS [UR8+0x24], R5 ;  /* 0x00002405ff00b988 */ /* 0x0005e20008000808 */
[----:B------:R-:W-:Y:S05]  /*0cd0*/  @P3 BRA `(.L_x_27) ;  /* 0x0000000000303947 */ /* 0x000fea0003800000 */
[----:B------:R-:W2:Y:S01]  /*0ce0*/  LDS R3, [UR8+0x34] ;  /* 0x00003408ff037984 */ /* 0x000ea20008000800 */
[----:B----4-:R-:W4:Y:S03]  /*0cf0*/  LDC.64 R6, c[0x0][0x3b0] ;  /* 0x0000ec00ff067b82 */ /* 0x010f260000000a00 */
[----:B---3-5:R-:W3:Y:S01]  /*0d00*/  LDS R2, [UR8+0x1c] ;  /* 0x00001c08ff027984 */ /* 0x028ee20008000800 */
        /* <DEDUP_REMOVED lines=9> */
.L_x_27:
[----:B------:R-:W-:Y:S05]  /*0da0*/  BSYNC.RECONVERGENT B2 ;  /* 0x0000000000027941 */ /* 0x000fea0003800200 */
.L_x_26:
[----:B------:R-:W-:Y:S04]  /*0db0*/  BSSY.RECONVERGENT B3, `(.L_x_28) ;  /* 0x000001a000037945 */ /* 0x000fe80003800200 */
[----:B------:R-:W-:Y:S04]  /*0dc0*/  BSSY.RELIABLE B2, `(.L_x_29) ;  /* 0x0000015000027945 */ /* 0x000fe80003800100 */
[----:B------:R-:W-:Y:S05]  /*0dd0*/  @P3 BRA `(.L_x_30) ;  /* 0x0000000000203947 */ /* 0x000fea0003800000 */
[----:B---345:R-:W3:Y:S02]  /*0de0*/  LDS R2, [UR8+0x34] ;  /* 0x00003408ff027984 */ /* 0x038ee40008000800 */
[----:B---3--:R-:W-:-:S05]  /*0df0*/  LOP3.LUT R2, R2, 0x38, RZ, 0xb8, !PT ;  /* 0x0000003802027812 */ /* 0x008fca00078eb8ff */
[----:B------:R3:W-:Y:S01]  /*0e00*/  STS [UR8+0x34], R2 ;  /* 0x00003402ff007988 */ /* 0x0007e20008000808 */
[----:B------:R-:W-:Y:S05]  /*0e10*/  @P3 BRA `(.L_x_31) ;  /* 0x0000000000203947 */ /* 0x000fea0003800000 */
[----:B---3--:R-:W3:Y:S01]  /*0e20*/  LDS R2, [UR8+0x8] ;  /* 0x00000808ff027984 */ /* 0x008ee20008000800 */
[----:B------:R-:W-:-:S05]  /*0e30*/  IMAD.MOV.U32 R3, RZ, RZ, 0x780 ;  /* 0x00000780ff037424 */ /* 0x000fca00078e00ff */
[----:B---3--:R-:W-:-:S05]  /*0e40*/  LOP3.LUT R2, R2, 0x300, R3, 0xd8, !PT ;  /* 0x0000030002027812 */ /* 0x008fca00078ed803 */
[----:B------:R3:W-:Y:S02]  /*0e50*/  STS [UR8+0x8], R2 ;  /* 0x00000802ff007988 */ /* 0x0007e40008000808 */
.L_x_30:
[----:B------:R-:W-:Y:S05]  /*0e60*/  @P3 BRA `(.L_x_32) ;  /* 0x0000000000283947 */ /* 0x000fea0003800000 */
[----:B---345:R-:W3:Y:S02]  /*0e70*/  LDS R2, [UR8+0x8] ;  /* 0x00000808ff027984 */ /* 0x038ee40008000800 */
[----:B---3--:R-:W-:-:S05]  /*0e80*/  LOP3.LUT R2, R2, 0x1800, RZ, 0xb8, !PT ;  /* 0x0000180002027812 */ /* 0x008fca00078eb8ff */
[----:B------:R4:W-:Y:S02]  /*0e90*/  STS [UR8+0x8], R2 ;  /* 0x00000802ff007988 */ /* 0x0009e40008000808 */
.L_x_31:
[----:B------:R-:W-:Y:S05]  /*0ea0*/  @P3 BREAK.RELIABLE B2 ;  /* 0x0000000000023942 */ /* 0x000fea0003800100 */
[----:B------:R-:W-:Y:S05]  /*0eb0*/  @P3 BRA `(.L_x_33) ;  /* 0x0000000000243947 */ /* 0x000fea0003800000 */
[----:B---34-:R-:W3:Y:S01]  /*0ec0*/  LDS R2, [UR8+0x8] ;  /* 0x00000808ff027984 */ /* 0x018ee20008000800 */
[----:B------:R-:W-:-:S05]  /*0ed0*/  IMAD.MOV.U32 R3, RZ, RZ, 0x6000 ;  /* 0x00006000ff037424 */ /* 0x000fca00078e00ff */
[----:B---3--:R-:W-:-:S04]  /*0ee0*/  LOP3.LUT R2, R2, 0x6000, R3, 0xd8, !PT ;  /* 0x0000600002027812 */ /* 0x008fc800078ed803 */
[----:B------:R-:W-:-:S05]  /*0ef0*/  LOP3.LUT R2, R2, 0x400000, RZ, 0xb8, !PT ;  /* 0x0040000002027812 */ /* 0x000fca00078eb8ff */
[----:B------:R3:W-:Y:S02]  /*0f00*/  STS [UR8+0x8], R2 ;  /* 0x00000802ff007988 */ /* 0x0007e40008000808 */
.L_x_32:
[----:B------:R-:W-:Y:S05]  /*0f10*/  BSYNC.RELIABLE B2 ;  /* 0x0000000000027941 */ /* 0x000fea0003800100 */
.L_x_29:
[----:B---345:R-:W3:Y:S02]  /*0f20*/  @!P3 LDS R2, [UR8+0x8] ;  /* 0x00000808ff02b984 */ /* 0x038ee40008000800 */
[----:B---3--:R-:W-:-:S05]  /*0f30*/  @!P3 LOP3.LUT R2, R2, 0x8000, RZ, 0xb8, !PT ;  /* 0x000080000202b812 */ /* 0x008fca00078eb8ff */
[----:B------:R5:W-:Y:S02]  /*0f40*/  @!P3 STS [UR8+0x8], R2 ;  /* 0x00000802ff00b988 */ /* 0x000be40008000808 */
.L_x_33:
[----:B------:R-:W-:Y:S05]  /*0f50*/  BSYNC.RECONVERGENT B3 ;  /* 0x0000000000037941 */ /* 0x000fea0003800200 */
.L_x_28:
[----:B------:R-:W-:Y:S05]  /*0f60*/  WARPSYNC.ALL ;  /* 0x0000000000007948 */ /* 0x000fea0003800000 */
[----:B------:R-:W-:Y:S01]  /*0f70*/  NOP ;  /* 0x0000000000007918 */ /* 0x000fe20000000000 */
[----:B------:R-:W-:-:S04]  /*0f80*/  UIADD3 UR5, UPT, UPT, UR4, 0x80, URZ ;  /* 0x0000008004057890 */ /* 0x000fc8000fffe0ff */
[----:B------:R-:W-:-:S04]  /*0f90*/  UIADD3 UR26, UP0, UPT, UR5, UR20, URZ ;  /* 0x00000014051a7290 */ /* 0x000fc8000ff1e0ff */
[----:B------:R-:W-:Y:S01]  /*0fa0*/  ULEA.HI.X.SX32 UR27, UR5, UR21, 0x1, UP0 ;  /* 0x00000015051b7291 */ /* 0x000fe200080f0eff */
[----:B------:R-:W-:Y:S11]  /*0fb0*/  @P0 BRA `(.L_x_34) ;  /* 0x0000000000300947 */ /* 0x000ff60003800000 */
[----:B---345:R-:W3:Y:S01]  /*0fc0*/  S2R R2, SR_LANEID ;  /* 0x0000000000027919 */ /* 0x038ee20000000000 */
[----:B------:R-:W-:Y:S05]  /*0fd0*/  WARPSYNC.ALL ;  /* 0x0000000000007948 */ /* 0x000fea0003800000 */
[----:B------:R-:W-:Y:S01]  /*0fe0*/  NOP ;  /* 0x0000000000007918 */ /* 0x000fe20000000000 */
[----:B---3--:R-:W-:-:S05]  /*0ff0*/  IMAD.SHL.U32 R6, R2, 0x4, RZ ;  /* 0x0000000402067824 */ /* 0x008fca00078e00ff */
[----:B------:R-:W3:Y:S01]  /*1000*/  LDS R7, [R6+UR8] ;  /* 0x0000000806077984 */ /* 0x000ee20008000800 */
[----:B------:R-:W-:-:S05]  /*1010*/  IADD3 R2, P1, PT, R6, UR26, RZ ;  /* 0x0000001a06027c10 */ /* 0x000fca000ff3e0ff */
[----:B------:R-:W-:-:S05]  /*1020*/  IMAD.X R3, RZ, RZ, UR27, P1 ;  /* 0x0000001bff037e24 */ /* 0x000fca00088e06ff */
[----:B---3--:R3:W4:Y:S01]  /*1030*/  ATOMG.E.EXCH.STRONG.GPU PT, RZ, [R2], R7 ;  /* 0x0000000702ff73a8 */ /* 0x00872200041ee100 */
[----:B------:R-:W-:-:S04]  /*1040*/  DEPBAR {5,4,3,2,1,0} ;  /* 0x0000003f0000791a */ /* 0x000fc80000000000 */
[----:B------:R-:W5:Y:S02]  /*1050*/  CCTL.E.C.LDCU.IV.DEEP [UR26] ;  /* 0x000000001a007540 */ /* 0x000f640009c08000 */
[----:B-----5:R3:W-:Y:S01]  /*1060*/  UTMACCTL.IV [UR26] ;  /* 0x000000001a0079b9 */ /* 0x0207e20008000000 */
[----:B------:R-:W-:Y:S01]  /*1070*/  NOP ;  /* 0x0000000000007918 */ /* 0x000fe20000000000 */
.L_x_34:
[----:B------:R-:W-:Y:S05]  /*1080*/  @P0 BRA `(.L_x_35) ;  /* 0x00000000000c0947 */ /* 0x000fea0003800000 */
[----:B------:R0:W-:Y:S01]  /*1090*/  UTMACMDFLUSH ;  /* 0x00000000000079b7 */ /* 0x0001e20000000000 */
[----:B------:R-:W-:Y:S05]  /*10a0*/  @P0 BRA `(.L_x_35) ;  /* 0x0000000000040947 */ /* 0x000fea0003800000 */
[----:B------:R-:W-:-:S04]  /*10b0*/  DEPBAR.LE SB0, 0x0 ;  /* 0x000080000000791a */ /* 0x000fc80000000000 */
.L_x_35:
[----:B------:R-:W-:Y:S05]  /*10c0*/  WARPSYNC.ALL ;  /* 0x0000000000007948 */ /* 0x000fea0003800000 */
[----:B------:R-:W-:Y:S01]  /*10d0*/  NOP ;  /* 0x0000000000007918 */ /* 0x000fe20000000000 */
[----:B----4-:R-:W-:Y:S06]  /*10e0*/  BAR.SYNC.DEFER_BLOCKING 0x0 ;  /* 0x0000000000007b1d */ /* 0x010fec0000010000 */
[----:B------:R-:W-:Y:S02]  /*10f0*/  BSSY.RECONVERGENT B3, `(.L_x_36) ;  /* 0x000000b000037945 */ /* 0x000fe40003800200 */
[----:B------:R-:W-:Y:S06]  /*1100*/  BAR.SYNC.DEFER_BLOCKING 0x0 ;  /* 0x0000000000007b1d */ /* 0x000fec0000010000 */
[----:B------:R4:W-:Y:S01]  /*1110*/  @!P0 STS [R10], RZ ;  /* 0x000000ff0a008388 */ /* 0x0009e20000000800 */
[----:B------:R-:W-:Y:S01]  /*1120*/  NOP ;  /* 0x0000000000007918 */ /* 0x000fe20000000000 */
[----:B------:R-:W-:Y:S05]  /*1130*/  @P3 BRA `(.L_x_37) ;  /* 0x0000000000183947 */ /* 0x000fea0003800000 */
[----:B---3-5:R-:W3:Y:S01]  /*1140*/  LDS R2, [UR8+0x8] ;  /* 0x00000808ff027984 */ /* 0x028ee20008000800 */
[----:B------:R-:W5:Y:S01]  /*1150*/  LDC.64 R6, c[0x0][0x390] ;  /* 0x0000e400ff067b82 */ /* 0x000f620000000a00 */
[----:B------:R-:W-:Y:S02]  /*1160*/  IMAD.MOV.U32 R3, RZ, RZ, 0x70 ;  /* 0x00000070ff037424 */ /* 0x000fe400078e00ff */
[----:B-----5:R5:W-:Y:S03]  /*1170*/  STS.64 [UR8], R6 ;  /* 0x00000006ff007988 */ /* 0x020be60008000a08 */
[----:B---3--:R-:W-:-:S05]  /*1180*/  LOP3.LUT R2, R2, 0x10, R3, 0xd8, !PT ;  /* 0x0000001002027812 */ /* 0x008fca00078ed803 */
[----:B------:R5:W-:Y:S02]  /*1190*/  STS [UR8+0x8], R2 ;  /* 0x00000802ff007988 */ /* 0x000be40008000808 */
.L_x_37:
[----:B---3--:R-:W-:Y:S05]  /*11a0*/  BSYNC.RECONVERGENT B3 ;  /* 0x0000000000037941 */ /* 0x008fea0003800200 */
.L_x_36:
[----:B------:R-:W-:Y:S04]  /*11b0*/  BSSY.RECONVERGENT B4, `(.L_x_38) ;  /* 0x0000011000047945 */ /* 0x000fe80003800200 */
[----:B------:R-:W-:Y:S04]  /*11c0*/  BSSY.RELIABLE B3, `(.L_x_39) ;  /* 0x000000e000037945 */ /* 0x000fe80003800100 */
[----:B------:R-:W-:Y:S05]  /*11d0*/  @P3 BRA `(.L_x_40) ;  /* 0x0000000000243947 */ /* 0x000fea0003800000 */
[----:B-----5:R-:W3:Y:S01]  /*11e0*/  LDS R2, [UR8+0x34] ;  /* 0x00003408ff027984 */ /* 0x020ee20008000800 */
[----:B------:R-:W-:-:S05]  /*11f0*/  IMAD.MOV.U32 R3, RZ, RZ, 0x3f000000 ;  /* 0x3f000000ff037424 */ /* 0x000fca00078e00ff */
[----:B---3--:R-:W-:-:S05]  /*1200*/  LOP3.LUT R2, R2, 0xff000000, R3, 0xb8, !PT ;  /* 0xff00000002027812 */ /* 0x008fca00078eb803 */
[----:B------:R3:W-:Y:S01]  /*1210*/  STS [UR8+0x34], R2 ;  /* 0x00003402ff007988 */ /* 0x0007e20008000808 */
[----:B------:R-:W-:Y:S05]  /*1220*/  @P3 BRA `(.L_x_41) ;  /* 0x00000000001c3947 */ /* 0x000fea0003800000 */
[----:B---3--:R-:W3:Y:S01]  /*1230*/  LDS R2, [UR8+0x38] ;  /* 0x00003808ff027984 */ /* 0x008ee20008000800 */
[----:B------:R-:W-:-:S05]  /*1240*/  IMAD.MOV.U32 R3, RZ, RZ, 0x7f ;  /* 0x0000007fff037424 */ /* 0x000fca00078e00ff */
[----:B---3--:R-:W-:-:S05]  /*1250*/  LOP3.LUT R2, R2, 0xff, R3, 0xb8, !PT ;  /* 0x000000ff02027812 */ /* 0x008fca00078eb803 */
[----:B------:R3:W-:Y:S02]  /*1260*/  STS [UR8+0x38], R2 ;  /* 0x00003802ff007988 */ /* 0x0007e40008000808 */
.L_x_40:
[----:B------:R-:W-:Y:S05]  /*1270*/  @P3 BREAK.RELIABLE B3 ;  /* 0x0000000000033942 */ /* 0x000fea0003800100 */
[----:B------:R-:W-:Y:S05]  /*1280*/  @P3 BRA `(.L_x_42) ;  /* 0x00000000000c3947 */ /* 0x000fea0003800000 */
[----:B------:R2:W-:Y:S02]  /*1290*/  STS [UR8+0x20], R5 ;  /* 0x00002005ff007988 */ /* 0x0005e40008000808 */
.L_x_41:
[----:B------:R-:W-:Y:S05]  /*12a0*/  BSYNC.RELIABLE B3 ;  /* 0x0000000000037941 */ /* 0x000fea0003800100 */
.L_x_39:
[----:B------:R2:W-:Y:S02]  /*12b0*/  @!P3 STS [UR8+0x24], R4 ;  /* 0x00002404ff00b988 */ /* 0x0005e40008000808 */
.L_x_42:
[----:B------:R-:W-:Y:S05]  /*12c0*/  BSYNC.RECONVERGENT B4 ;  /* 0x0000000000047941 */ /* 0x000fea0003800200 */
.L_x_38:
[----:B------:R-:W-:Y:S05]  /*12d0*/  WARPSYNC.ALL ;  /* 0x0000000000007948 */ /* 0x000fea0003800000 */
[----:B------:R-:W-:Y:S01]  /*12e0*/  NOP ;  /* 0x0000000000007918 */ /* 0x000fe20000000000 */
[----:B------:R-:W-:Y:S04]  /*12f0*/  BSSY.RECONVERGENT B4, `(.L_x_43) ;  /* 0x000000e000047945 */ /* 0x000fe80003800200 */
[----:B------:R-:W-:Y:S05]  /*1300*/  @P3 BRA `(.L_x_44) ;  /* 0x0000000000303947 */ /* 0x000fea0003800000 */
[----:B------:R-:W2:Y:S02]  /*1310*/  LDS R3, [UR8+0x34] ;  /* 0x00003408ff037984 */ /* 0x000ea40008000800 */
[----:B--2---:R-:W2:Y:S02]  /*1320*/  LDC.64 R4, c[0x0][0x3b8] ;  /* 0x0000ee00ff047b82 */ /* 0x004ea40000000a00 */
[----:B---3-5:R-:W3:Y:S01]  /*1330*/  LDS R2, [UR8+0x1c] ;  /* 0x00001c08ff027984 */ /* 0x028ee20008000800 */
[C---:B--2---:R-:W-:Y:S01]  /*1340*/  SHF.L.U64.HI R5, R4.reuse, 0x1, R5 ;  /* 0x0000000104057819 */ /* 0x044fe20000010205 */
[----:B------:R-:W-:-:S03]  /*1350*/  IMAD.SHL.U32 R4, R4, 0x2, RZ ;  /* 0x0000000204047824 */ /* 0x000fc600078e00ff */
[--C-:B------:R-:W-:Y:S02]  /*1360*/  SHF.R.U32.HI R7, RZ, 0x4, R5.reuse ;  /* 0x00000004ff077819 */ /* 0x100fe40000011605 */
[----:B------:R-:W-:-:S05]  /*1370*/  SHF.R.U64 R4, R4, 0x4, R5 ;  /* 0x0000000404047819 */ /* 0x000fca0000001205 */
[----:B------:R2:W-:Y:S01]  /*1380*/  STS [UR8+0xc], R4 ;  /* 0x00000c04ff007988 */ /* 0x0005e20008000808 */
[----:B------:R-:W-:Y:S02]  /*1390*/  LOP3.LUT R3, R3, 0x7, RZ, 0xb8, !PT ;  /* 0x0000000703037812 */ /* 0x000fe400078eb8ff */
[----:B---3--:R-:W-:-:S03]  /*13a0*/  LOP3.LUT R2, R2, 0xf, R7, 0xb8, !PT ;  /* 0x0000000f02027812 */ /* 0x008fc600078eb807 */
[----:B------:R2:W-:Y:S04]  /*13b0*/  STS [UR8+0x34], R3 ;  /* 0x00003403ff007988 */ /* 0x0005e80008000808 */
[----:B------:R2:W-:Y:S02]  /*13c0*/  STS [UR8+0x1c], R2 ;  /* 0x00001c02ff007988 */ /* 0x0005e40008000808 */
.L_x_44:
[----:B------:R-:W-:Y:S05]  /*13d0*/  BSYNC.RECONVERGENT B4 ;  /* 0x0000000000047941 */ /* 0x000fea0003800200 */
.L_x_43:
[----:B------:R-:W-:Y:S04]  /*13e0*/  BSSY.RECONVERGENT B5, `(.L_x_45) ;  /* 0x000001a000057945 */ /* 0x000fe80003800200 */
[----:B------:R-:W-:Y:S04]  /*13f0*/  BSSY.RELIABLE B4, `(.L_x_46) ;  /* 0x0000015000047945 */ /* 0x000fe80003800100 */
[----:B------:R-:W-:Y:S05]  /*1400*/  @P3 BRA `(.L_x_47) ;  /* 0x0000000000203947 */ /* 0x000fea0003800000 */
[----:B--23-5:R-:W2:Y:S02]  /*1410*/  LDS R2, [UR8+0x34] ;  /* 0x00003408ff027984 */ /* 0x02cea40008000800 */
[----:B--2---:R-:W-:-:S05]  /*1420*/  LOP3.LUT R2, R2, 0x38, RZ, 0xb8, !PT ;  /* 0x0000003802027812 */ /* 0x004fca00078eb8ff */
[----:B------:R2:W-:Y:S01]  /*1430*/  STS [UR8+0x34], R2 ;  /* 0x00003402ff007988 */ /* 0x0005e20008000808 */
[----:B------:R-:W-:Y:S05]  /*1440*/  @P3 BRA `(.L_x_48) ;  /* 0x0000000000203947 */ /* 0x000fea0003800000 */
[----:B--2---:R-:W2:Y:S01]  /*1450*/  LDS R2, [UR8+0x8] ;  /* 0x00000808ff027984 */ /* 0x004ea20008000800 */
[----:B------:R-:W-:-:S05]  /*1460*/  IMAD.MOV.U32 R3, RZ, RZ, 0x780 ;  /* 0x00000780ff037424 */ /* 0x000fca00078e00ff */
[----:B--2---:R-:W-:-:S05]  /*1470*/  LOP3.LUT R2, R2, 0x300, R3, 0xd8, !PT ;  /* 0x0000030002027812 */ /* 0x004fca00078ed803 */
[----:B------:R2:W-:Y:S02]  /*1480*/  STS [UR8+0x8], R2 ;  /* 0x00000802ff007988 */ /* 0x0005e40008000808 */
.L_x_47:
[----:B------:R-:W-:Y:S05]  /*1490*/  @P3 BRA `(.L_x_49) ;  /* 0x0000000000283947 */ /* 0x000fea0003800000 */
[----:B--23-5:R-:W2:Y:S02]  /*14a0*/  LDS R2, [UR8+0x8] ;  /* 0x00000808ff027984 */ /* 0x02cea40008000800 */
[----:B--2---:R-:W-:-:S05]  /*14b0*/  LOP3.LUT R2, R2, 0x1800, RZ, 0xb8, !PT ;  /* 0x0000180002027812 */ /* 0x004fca00078eb8ff */
[----:B------:R3:W-:Y:S02]  /*14c0*/  STS [UR8+0x8], R2 ;  /* 0x00000802ff007988 */ /* 0x0007e40008000808 */
.L_x_48:
[----:B------:R-:W-:Y:S05]  /*14d0*/  @P3 BREAK.RELIABLE B4 ;  /* 0x0000000000043942 */ /* 0x000fea0003800100 */
[----:B------:R-:W-:Y:S05]  /*14e0*/  @P3 BRA `(.L_x_50) ;  /* 0x0000000000243947 */ /* 0x000fea0003800000 */
[----:B--23--:R-:W2:Y:S01]  /*14f0*/  LDS R2, [UR8+0x8] ;  /* 0x00000808ff027984 */ /* 0x00cea20008000800 */
[----:B------:R-:W-:-:S05]  /*1500*/  IMAD.MOV.U32 R3, RZ, RZ, 0x6000 ;  /* 0x00006000ff037424 */ /* 0x000fca00078e00ff */
[----:B--2---:R-:W-:-:S04]  /*1510*/  LOP3.LUT R2, R2, 0x6000, R3, 0xd8, !PT ;  /* 0x0000600002027812 */ /* 0x004fc800078ed803 */
[----:B------:R-:W-:-:S05]  /*1520*/  LOP3.LUT R2, R2, 0x400000, RZ, 0xb8, !PT ;  /* 0x0040000002027812 */ /* 0x000fca00078eb8ff */
[----:B------:R2:W-:Y:S02]  /*1530*/  STS [UR8+0x8], R2 ;  /* 0x00000802ff007988 */ /* 0x0005e40008000808 */
.L_x_49:
[----:B------:R-:W-:Y:S05]  /*1540*/  BSYNC.RELIABLE B4 ;  /* 0x0000000000047941 */ /* 0x000fea0003800100 */
.L_x_46:
[----:B--23-5:R-:W2:Y:S02]  /*1550*/  @!P3 LDS R2, [UR8+0x8] ;  /* 0x00000808ff02b984 */ /* 0x02cea40008000800 */
[----:B--2---:R-:W-:-:S05]  /*1560*/  @!P3 LOP3.LUT R2, R2, 0x8000, RZ, 0xb8, !PT ;  /* 0x000080000202b812 */ /* 0x004fca00078eb8ff */
[----:B------:R5:W-:Y:S02]  /*1570*/  @!P3 STS [UR8+0x8], R2 ;  /* 0x00000802ff00b988 */ /* 0x000be40008000808 */
.L_x_50:
[----:B------:R-:W-:Y:S05]  /*1580*/  BSYNC.RECONVERGENT B5 ;  /* 0x0000000000057941 */ /* 0x000fea0003800200 */
.L_x_45:
[----:B------:R-:W-:Y:S05]  /*1590*/  WARPSYNC.ALL ;  /* 0x0000000000007948 */ /* 0x000fea0003800000 */
[----:B------:R-:W-:Y:S01]  /*15a0*/  NOP ;  /* 0x0000000000007918 */ /* 0x000fe20000000000 */
[----:B------:R-:W-:-:S04]  /*15b0*/  UIADD3 UR4, UPT, UPT, UR4, 0x100, URZ ;  /* 0x0000010004047890 */ /* 0x000fc8000fffe0ff */
[----:B------:R-:W-:-:S04]  /*15c0*/  UIADD3 UR20, UP0, UPT, UR4, UR20, URZ ;  /* 0x0000001404147290 */ /* 0x000fc8000ff1e0ff */
[----:B------:R-:W-:Y:S01]  /*15d0*/  ULEA.HI.X.SX32 UR21, UR4, UR21, 0x1, UP0 ;  /* 0x0000001504157291 */ /* 0x000fe200080f0eff */
[----:B------:R-:W-:Y:S11]  /*15e0*/  @P0 BRA `(.L_x_51) ;  /* 0x0000000000300947 */ /* 0x000ff60003800000 */
[----:B--23-5:R-:W2:Y:S01]  /*15f0*/  S2R R2, SR_LANEID ;  /* 0x0000000000027919 */ /* 0x02cea20000000000 */
[----:B------:R-:W-:Y:S05]  /*1600*/  WARPSYNC.ALL ;  /* 0x0000000000007948 */ /* 0x000fea0003800000 */
[----:B------:R-:W-:Y:S01]  /*1610*/  NOP ;  /* 0x0000000000007918 */ /* 0x000fe20000000000 */
[----:B--2---:R-:W-:-:S05]  /*1620*/  IMAD.SHL.U32 R4, R2, 0x4, RZ ;  /* 0x0000000402047824 */ /* 0x004fca00078e00ff */
[----:B------:R-:W2:Y:S01]  /*1630*/  LDS R5, [R4+UR8] ;  /* 0x0000000804057984 */ /* 0x000ea20008000800 */
[----:B------:R-:W-:-:S05]  /*1640*/  IADD3 R2, P1, PT, R4, UR20, RZ ;  /* 0x0000001404027c10 */ /* 0x000fca000ff3e0ff */
[----:B------:R-:W-:-:S05]  /*1650*/  IMAD.X R3, RZ, RZ, UR21, P1 ;  /* 0x00000015ff037e24 */ /* 0x000fca00088e06ff */
[----:B--2---:R2:W3:Y:S01]  /*1660*/  ATOMG.E.EXCH.STRONG.GPU PT, RZ, [R2], R5 ;  /* 0x0000000502ff73a8 */ /* 0x0044e200041ee100 */
[----:B------:R-:W-:-:S04]  /*1670*/  DEPBAR {5,4,3,2,1,0} ;  /* 0x0000003f0000791a */ /* 0x000fc80000000000 */
[----:B------:R-:W5:Y:S02]  /*1680*/  CCTL.E.C.LDCU.IV.DEEP [UR20] ;  /* 0x0000000014007540 */ /* 0x000f640009c08000 */
[----:B-----5:R2:W-:Y:S01]  /*1690*/  UTMACCTL.IV [UR20] ;  /* 0x00000000140079b9 */ /* 0x0205e20008000000 */
[----:B------:R-:W-:Y:S01]  /*16a0*/  NOP ;  /* 0x0000000000007918 */ /* 0x000fe20000000000 */
.L_x_51:
[----:B------:R-:W-:Y:S05]  /*16b0*/  @P0 BRA `(.L_x_52) ;  /* 0x00000000000c0947 */ /* 0x000fea0003800000 */
[----:B------:R0:W-:Y:S01]  /*16c0*/  UTMACMDFLUSH ;  /* 0x00000000000079b7 */ /* 0x0001e20000000000 */
[----:B------:R-:W-:Y:S05]  /*16d0*/  @P0 BRA `(.L_x_52) ;  /* 0x0000000000040947 */ /* 0x000fea0003800000 */
[----:B------:R-:W-:-:S04]  /*16e0*/  DEPBAR.LE SB0, 0x0 ;  /* 0x000080000000791a */ /* 0x000fc80000000000 */
.L_x_52:
[----:B------:R-:W-:Y:S05]  /*16f0*/  WARPSYNC.ALL ;  /* 0x0000000000007948 */ /* 0x000fea0003800000 */
[----:B------:R-:W-:Y:S01]  /*1700*/  NOP ;  /* 0x0000000000007918 */ /* 0x000fe20000000000 */
[----:B---3--:R-:W-:Y:S01]  /*1710*/  BAR.SYNC.DEFER_BLOCKING 0x0 ;  /* 0x0000000000007b1d */ /* 0x008fe20000010000 */
[----:B--2--5:R-:W-:Y:S01]  /*1720*/  SHF.R.U32.HI R2, RZ, 0x5, R0 ;  /* 0x00000005ff027819 */ /* 0x024fe20000011600 */
[----:B------:R-:W-:Y:S01]  /*1730*/  UIADD3 UR12, UPT, UPT, UR8, 0x18010, URZ ;  /* 0x00018010080c7890 */ /* 0x000fe2000fffe0ff */
[----:B------:R-:W-:Y:S01]  /*1740*/  ISETP.GE.AND P0, PT, R12, 0x1, PT ;  /* 0x000000010c00780c */ /* 0x000fe20003f06270 */
[----:B------:R-:W-:Y:S01]  /*1750*/  USHF.L.U32 UR15, UR7, 0x7, URZ ;  /* 0x00000007070f7899 */ /* 0x000fe200080006ff */
[----:B------:R-:W-:Y:S01]  /*1760*/  R2UR UR22, R2 ;  /* 0x00000000021672ca */ /* 0x000fe200000e0000 */
[----:B------:R-:W-:Y:S01]  /*1770*/  VOTEU.ALL UP0, P3 ;  /* 0x0000000000ff7886 */ /* 0x000fe20001800000 */
[----:B------:R-:W-:Y:S01]  /*1780*/  UMOV UR4, 0x1 ;  /* 0x0000000100047882 */ /* 0x000fe20000000000 */
[----:B------:R-:W-:Y:S01]  /*1790*/  VOTEU.ALL UP1, P3 ;  /* 0x0000000000ff7886 */ /* 0x000fe20001820000 */
[----:B------:R-:W-:Y:S01]  /*17a0*/  USHF.L.U32 UR19, UR19, 0x8, URZ ;  /* 0x0000000813137899 */ /* 0x000fe200080006ff */
[----:B------:R-:W-:Y:S01]  /*17b0*/  BSSY.RECONVERGENT B5, `(.L_x_53) ;  /* 0x0000018000057945 */ /* 0x000fe20003800200 */
[----:B------:R-:W-:-:S04]  /*17c0*/  @!UP0 UIADD3 UR10, UPT, UPT, -UR4, 0x100000, URZ ;  /* 0x00100000040a8890 */ /* 0x000fc8000fffe1ff */
[----:B------:R-:W-:Y:S02]  /*17d0*/  @!UP0 USHF.L.U32 UR11, UR10, 0xb, URZ ;  /* 0x0000000b0a0b8899 */ /* 0x000fe400080006ff */
[----:B------:R-:W-:Y:S02]  /*17e0*/  @!UP0 USHF.L.U32 UR10, UR10, 0x1, URZ ;  /* 0x000000010a0a8899 */ /* 0x000fe400080006ff */
[----:B------:R-:W-:-:S04]  /*17f0*/  @!UP0 UIADD3 UR4, UPT, UPT, -UR4, 0x100000, URZ ;  /* 0x0010000004048890 */ /* 0x000fc8000fffe1ff */
[----:B------:R-:W-:Y:S02]  /*1800*/  @!UP0 USHF.L.U32 UR5, UR4, 0xb, URZ ;  /* 0x0000000b04058899 */ /* 0x000fe400080006ff */
[----:B------:R-:W-:Y:S01]  /*1810*/  @!UP0 USHF.L.U32 UR4, UR4, 0x1, URZ ;  /* 0x0000000104048899 */ /* 0x000fe200080006ff */
[----:B------:R-:W-:Y:S01]  /*1820*/  VOTEU.ALL UP0, P3 ;  /* 0x0000000000ff7886 */ /* 0x000fe20001800000 */
[----:B------:R-:W2:Y:S04]  /*1830*/  FENCE.VIEW.ASYNC.S ;  /* 0x00000000000073c6 */ /* 0x000ea80000000000 */
[----:B--2---:R2:W3:Y:S06]  /*1840*/  @!UP0 SYNCS.EXCH.64 URZ, [UR8+0x18000], UR10 ;  /* 0x0180000a08ff85b2 */ /* 0x0044ec0008000100 */
[----:B------:R2:W3:Y:S02]  /*1850*/  @!UP1 SYNCS.EXCH.64 URZ, [UR8+0x18010], UR4 ;  /* 0x0180100408ff95b2 */ /* 0x0004e40008000100 */
[----:B---3--:R-:W-:Y:S06]  /*1860*/  BAR.SYNC.DEFER_BLOCKING 0x0 ;  /* 0x0000000000007b1d */ /* 0x008fec0000010000 */
[----:B------:R-:W-:Y:S05]  /*1870*/  @P3 BRA `(.L_x_54) ;  /* 0x00000000002c3947 */ /* 0x000fea0003800000 */
[----:B--2---:R-:W-:Y:S02]  /*1880*/  UMOV UR4, 0x1 ;  /* 0x0000000100047882 */ /* 0x004fe40000000000 */
[----:B------:R-:W-:-:S04]  /*1890*/  UIADD3 UR10, UPT, UPT, -UR4, 0x100000, URZ ;  /* 0x00100000040a7890 */ /* 0x000fc8000fffe1ff */
[----:B------:R-:W-:Y:S02]  /*18a0*/  USHF.L.U32 UR11, UR10, 0xb, URZ ;  /* 0x0000000b0a0b7899 */ /* 0x000fe400080006ff */
[----:B------:R-:W-:Y:S02]  /*18b0*/  USHF.L.U32 UR10, UR10, 0x1, URZ ;  /* 0x000000010a0a7899 */ /* 0x000fe400080006ff */
[----:B------:R-:W-:-:S04]  /*18c0*/  UIADD3 UR4, UPT, UPT, -UR4, 0x100000, URZ ;  /* 0x0010000004047890 */ /* 0x000fc8000fffe1ff */
[----:B------:R-:W-:Y:S02]  /*18d0*/  USHF.L.U32 UR5, UR4, 0xb, URZ ;  /* 0x0000000b04057899 */ /* 0x000fe400080006ff */
[----:B------:R-:W-:Y:S01]  /*18e0*/  USHF.L.U32 UR4, UR4, 0x1, URZ ;  /* 0x0000000104047899 */ /* 0x000fe200080006ff */
[----:B------:R-:W2:Y:S03]  /*18f0*/  FENCE.VIEW.ASYNC.S ;  /* 0x00000000000073c6 */ /* 0x000ea60000000000 */
[----:B--2---:R3:W5:Y:S08]  /*1900*/  SYNCS.EXCH.64 URZ, [UR8+0x18008], UR10 ;  /* 0x0180080a08ff75b2 */ /* 0x0047700008000100 */
[----:B------:R3:W2:Y:S02]  /*1910*/  SYNCS.EXCH.64 URZ, [UR8+0x18018], UR4 ;  /* 0x0180180408ff75b2 */ /* 0x0006a40008000100 */
[----:B---3--:R-:W-:Y:S01]  /*1920*/  NOP ;  /* 0x0000000000007918 */ /* 0x008fe20000000000 */
.L_x_54:
[----:B--2---:R-:W-:Y:S05]  /*1930*/  BSYNC.RECONVERGENT B5 ;  /* 0x0000000000057941 */ /* 0x004fea0003800200 */
.L_x_53:
[----:B------:R-:W-:Y:S05]  /*1940*/  @!P0 BRA `(.L_x_55) ;  /* 0x0000000800788947 */ /* 0x000fea0003800000 */
[----:B-----5:R-:W-:Y:S01]  /*1950*/  BAR.SYNC.DEFER_BLOCKING 0x0 ;  /* 0x0000000000007b1d */ /* 0x020fe20000010000 */
[----:B------:R-:W-:Y:S01]  /*1960*/  ELECT P1, URZ, PT ;  /* 0x0000000000ff782f */ /* 0x000fe20003820000 */
[----:B------:R-:W-:Y:S01]  /*1970*/  @!P3 IMAD.MOV.U32 R2, RZ, RZ, 0xc000 ;  /* 0x0000c000ff02b424 */ /* 0x000fe200078e00ff */
[----:B------:R-:W-:Y:S02]  /*1980*/  UIADD3 UR4, UPT, UPT, UR8, 0x10000, URZ ;  /* 0x0001000008047890 */ /* 0x000fe4000fffe0ff */
[----:B------:R-:W-:Y:S01]  /*1990*/  ISETP.LT.U32.AND P1, PT, R132, 0x20, P1 ;  /* 0x000000208400780c */ /* 0x000fe20000f21070 */
[----:B------:R-:W-:Y:S01]  /*19a0*/  UMOV UR7, UR15 ;  /* 0x0000000f00077c82 */ /* 0x000fe20008000000 */
[----:B------:R-:W-:Y:S01]  /*19b0*/  ELECT P0, URZ, PT ;  /* 0x0000000000ff782f */ /* 0x000fe20003800000 */
[----:B------:R-:W-:-:S03]  /*19c0*/  UMOV UR11, UR19 ;  /* 0x00000013000b7c82 */ /* 0x000fc60008000000 */
[----:B------:R-:W-:-:S07]  /*19d0*/  ISETP.LT.U32.AND P0, PT, R132, 0x20, P0 ;  /* 0x000000208400780c */ /* 0x000fce0000701070 */
[----:B------:R-:W-:Y:S01]  /*19e0*/  VOTEU.ANY UP0, P1 ;  /* 0x0000000000ff7886 */ /* 0x000fe20000800100 */
[----:B------:R-:W-:-:S04]  /*19f0*/  VOTEU.ANY UP2, P1 ;  /* 0x0000000000ff7886 */ /* 0x000fc80000840100 */
[----:B------:R-:W-:Y:S02]  /*1a00*/  @UP0 UIADD3 UR5, UPT, UPT, UR8, 0x18000, URZ ;  /* 0x0001800008050890 */ /* 0x000fe4000fffe0ff */
[----:B------:R2:W-:Y:S01]  /*1a10*/  @!P3 SYNCS.ARRIVE.TRANS64 RZ, [UR8+0x18000], R2 ;  /* 0x01800002ffffb9a7 */ /* 0x0005e20008000008 */
[----:B------:R-:W-:Y:S01]  /*1a20*/  @UP0 UMOV UR6, URZ ;  /* 0x000000ff00060c82 */ /* 0x000fe20008000000 */
[----:B------:R-:W-:Y:S01]  /*1a30*/  BAR.SYNC.DEFER_BLOCKING 0x0 ;  /* 0x0000000000007b1d */ /* 0x000fe20000010000 */
[----:B------:R-:W-:-:S05]  /*1a40*/  UISETP.NE.U32.AND UP0, UPT, UR22, URZ, UPT ;  /* 0x000000ff1600728c */ /* 0x000fca000bf05070 */
[----:B------:R-:W-:Y:S01]  /*1a50*/  VOTEU.ANY UP1, P0 ;  /* 0x0000000000ff7886 */ /* 0x000fe20000020100 */
[----:B------:R-:W-:-:S04]  /*1a60*/  VOTEU.ANY UP3, P0 ;  /* 0x0000000000ff7886 */ /* 0x000fc80000060100 */
[----:B------:R-:W-:Y:S01]  /*1a70*/  @UP1 UIADD3 UR9, UPT, UPT, UR8, 0x18000, URZ ;  /* 0x0001800008091890 */ /* 0x000fe2000fffe0ff */
[----:B------:R-:W-:Y:S01]  /*1a80*/  @UP1 UMOV UR10, URZ ;  /* 0x000000ff000a1c82 */ /* 0x000fe20008000000 */
[----:B------:R2:W-:Y:S01]  /*1a90*/  @UP2 UTMALDG.2D [UR4], [UR24] ;  /* 0x00000004180025b4 */ /* 0x0005e20008008000 */
[----:B------:R3:W-:Y:S06]  /*1aa0*/  MEMBAR.ALL.CTA ;  /* 0x0000000000007992 */ /* 0x0007ec0000008000 */
[----:B---3--:R-:W3:Y:S02]  /*1ab0*/  FENCE.VIEW.ASYNC.S ;  /* 0x00000000000073c6 */ /* 0x008ee40000000000 */
[----:B---3--:R-:W-:Y:S06]  /*1ac0*/  BAR.SYNC.DEFER_BLOCKING 0x0 ;  /* 0x0000000000007b1d */ /* 0x008fec0000010000 */
[----:B------:R2:W-:Y:S02]  /*1ad0*/  @UP3 UTMALDG.2D [UR8], [UR26] ;  /* 0x000000081a0035b4 */ /* 0x0005e40008008000 */
[----:B------:R-:W-:Y:S06]  /*1ae0*/  BAR.SYNC.DEFER_BLOCKING 0x0 ;  /* 0x0000000000007b1d */ /* 0x000fec0000010000 */
[----:B------:R-:W3:Y:S02]  /*1af0*/  SYNCS.PHASECHK.TRANS64.TRYWAIT P0, [UR8+0x18000], RZ ;  /* 0x018000ffff0075a7 */ /* 0x000ee40008001108 */
[----:B--23--:R-:W-:Y:S05]  /*1b00*/  @!P0 BRA `(.L_x_56) ;  /* 0x0000001000ac8947 */ /* 0x00cfea0003800000 */
.L_x_70:
[----:B------:R-:W-:Y:S05]  /*1b10*/  BRA.U UP0, `(.L_x_57) ;  /* 0x0000000100747547 */ /* 0x000fea000b800000 */
[----:B------:R-:W-:Y:S02]  /*1b20*/  USHF.R.U32.HI UR6, URZ, 0x4, UR4 ;  /* 0x00000004ff067899 */ /* 0x000fe40008011604 */
[----:B------:R-:W-:Y:S02]  /*1b30*/  USHF.R.U32.HI UR10, URZ, 0x4, UR8 ;  /* 0x00000004ff0a7899 */ /* 0x000fe40008011608 */
[----:B------:R-:W-:Y:S02]  /*1b40*/  USGXT.U32 UR6, UR6, 0xe ;  /* 0x0000000e0606789a */ /* 0x000fe40008000000 */
[----:B------:R-:W-:Y:S02]  /*1b50*/  USGXT.U32 UR10, UR10, 0xe ;  /* 0x0000000e0a0a789a */ /* 0x000fe40008000000 */
[----:B------:R-:W-:Y:S02]  /*1b60*/  UIADD3 UR34, UP0, UPT, UR6, 0x2, URZ ;  /* 0x0000000206227890 */ /* 0x000fe4000ff1e0ff */
[----:B------:R-:W-:Y:S01]  /*1b70*/  UIADD3 UR32, UP1, UPT, UR10, 0x2, URZ ;  /* 0x000000020a207890 */ /* 0x000fe2000ff3e0ff */
[----:B------:R-:W-:Y:S01]  /*1b80*/  UMOV UR4, URZ ;  /* 0x000000ff00047c82 */ /* 0x000fe20008000000 */
[----:B------:R-:W-:Y:S01]  /*1b90*/  UMOV UR5, URZ ;  /* 0x000000ff00057c82 */ /* 0x000fe20008000000 */
[----:B------:R-:W-:-:S02]  /*1ba0*/  UIADD3.X UR35, UPT, UPT, UR4, 0x40004040, URZ, UP0, !UPT ;  /* 0x4000404004237890 */ /* 0x000fc400087fe4ff */
[----:B------:R-:W-:Y:S02]  /*1bb0*/  UIADD3.X UR33, UPT, UPT, UR5, 0x40004040, URZ, UP1, !UPT ;  /* 0x4000404005217890 */ /* 0x000fe40008ffe4ff */
[----:B------:R-:W-:Y:S02]  /*1bc0*/  UIADD3.64 UR4, UPT, UPT, UR34, 0x2, URZ ;  /* 0x0000000222047897 */ /* 0x000fe4000fffe0ff */
[----:B------:R-:W-:Y:S02]  /*1bd0*/  UIADD3.64 UR16, UPT, UPT, UR32, 0x2, URZ ;  /* 0x0000000220107897 */ /* 0x000fe4000fffe0ff */
[----:B------:R-:W-:Y:S02]  /*1be0*/  UIADD3.64 UR28, UPT, UPT, UR34, 0x4, URZ ;  /* 0x00000004221c7897 */ /* 0x000fe4000fffe0ff */
[----:B------:R-:W-:Y:S01]  /*1bf0*/  UIADD3.64 UR30, UPT, UPT, UR32, 0x4, URZ ;  /* 0x00000004201e7897 */ /* 0x000fe2000fffe0ff */
[----:B------:R-:W-:Y:S01]  /*1c00*/  UMOV UR36, 0x0 ;  /* 0x0000000000247882 */ /* 0x000fe20000000000 */
[----:B------:R-:W-:Y:S01]  /*1c10*/  UMOV UR37, 0x8400010 ;  /* 0x0840001000257882 */ /* 0x000fe20000000000 */
[----:B------:R-:W-:Y:S01]  /*1c20*/  UMOV UR7, 0x40004040 ;  /* 0x4000404000077882 */ /* 0x000fe20000000000 */
[----:B------:R-:W-:Y:S01]  /*1c30*/  UMOV UR11, 0x40004040 ;  /* 0x40004040000b7882 */ /* 0x000fe20000000000 */
[----:B------:R-:W-:Y:S01]  /*1c40*/  UMOV UR38, 0x0 ;  /* 0x0000000000267882 */ /* 0x000fe20000000000 */
[----:B------:R-:W-:Y:S01]  /*1c50*/  UMOV UR39, 0x8400010 ;  /* 0x0840001000277882 */ /* 0x000fe20000000000 */
[----:B------:R-:W-:Y:S01]  /*1c60*/  UMOV UR40, 0x0 ;  /* 0x0000000000287882 */ /* 0x000fe20000000000 */
[----:B------:R-:W-:Y:S01]  /*1c70*/  UMOV UR41, 0x8400010 ;  /* 0x0840001000297882 */ /* 0x000fe20000000000 */
[----:B------:R2:W-:Y:S01]  /*1c80*/  UTCHMMA gdesc[UR6], gdesc[UR10], tmem[UR23], tmem[UR36], idesc[UR37], !UPT ;  /* 0x00ff240a060075ea */ /* 0x0005e2000f800017 */
[----:B------:R-:W-:Y:S01]  /*1c90*/  UMOV UR42, 0x0 ;  /* 0x00000000002a7882 */ /* 0x000fe20000000000 */
[----:B------:R-:W-:Y:S01]  /*1ca0*/  UMOV UR43, 0x8400010 ;  /* 0x08400010002b7882 */ /* 0x000fe20000000000 */
[----:B------:R2:W-:Y:S01]  /*1cb0*/  UTCHMMA gdesc[UR34], gdesc[UR32], tmem[UR23], tmem[UR38], idesc[UR39], UPT ;  /* 0x00ff2620220075ea */ /* 0x0005e2000b800017 */
[----:B------:R2:W-:Y:S01]  /*1cc0*/  UTCHMMA gdesc[UR4], gdesc[UR16], tmem[UR23], tmem[UR40], idesc[UR41], UPT ;  /* 0x00ff2810040075ea */ /* 0x0005e2000b800017 */
[----:B------:R2:W-:Y:S01]  /*1cd0*/  UTCHMMA gdesc[UR28], gdesc[UR30], tmem[UR23], tmem[UR42], idesc[UR43], UPT ;  /* 0x00ff2a1e1c0075ea */ /* 0x0005e2000b800017 */
[----:B------:R-:W-:Y:S01]  /*1ce0*/  NOP ;  /* 0x0000000000007918 */ /* 0x000fe20000000000 */
.L_x_57:
[----:B------:R-:W-:Y:S01]  /*1cf0*/  ELECT P0, URZ, PT ;  /* 0x0000000000ff782f */ /* 0x000fe20003800000 */
[----:B--2---:R-:W-:Y:S01]  /*1d00*/  UMOV UR4, UR12 ;  /* 0x0000000c00047c82 */ /* 0x004fe20008000000 */
[----:B------:R-:W-:Y:S02]  /*1d10*/  UMOV UR5, URZ ;  /* 0x000000ff00057c82 */ /* 0x000fe40008000000 */
[----:B------:R-:W-:-:S13]  /*1d20*/  ISETP.LT.U32.AND P0, PT, R132, 0x20, P0 ;  /* 0x000000208400780c */ /* 0x000fda0000701070 */
[----:B------:R-:W-:Y:S01]  /*1d30*/  VOTEU.ANY UP0, P0 ;  /* 0x0000000000ff7886 */ /* 0x000fe20000000100 */
[----:B------:R-:W-:Y:S01]  /*1d40*/  VOTEU.ANY UP1, P0 ;  /* 0x0000000000ff7886 */ /* 0x000fe20000020100 */
[----:B------:R-:W-:-:S03]  /*1d50*/  ISETP.GE.U32.AND P0, PT, R12, 0x41, PT ;  /* 0x000000410c00780c */ /* 0x000fc60003f06070 */
[----:B------:R-:W-:Y:S02]  /*1d60*/  @UP0 UMOV UR4, UR4 ;  /* 0x0000000400040c82 */ /* 0x000fe40008000000 */
[----:B------:R2:W-:Y:S01]  /*1d70*/  @UP1 UTCBAR [UR4], URZ ;  /* 0x000000ff040013e9 */ /* 0x0005e200080000ff */
[----:B------:R-:W-:Y:S06]  /*1d80*/  BAR.SYNC.DEFER_BLOCKING 0x0 ;  /* 0x0000000000007b1d */ /* 0x000fec0000010000 */
[----:B------:R-:W3:Y:S02]  /*1d90*/  SYNCS.PHASECHK.TRANS64.TRYWAIT P1, [UR8+0x18010], RZ ;  /* 0x018010ffff0075a7 */ /* 0x000ee40008021108 */
[----:B--23--:R-:W-:Y:S05]  /*1da0*/  @!P1 BRA `(.L_x_58) ;  /* 0x0000001000109947 */ /* 0x00cfea0003800000 */
.L_x_71:
[----:B------:R-:W-:Y:S01]  /*1db0*/  UMOV UR4, URZ ;  /* 0x000000ff00047c82 */ /* 0x000fe20008000000 */
[----:B------:R-:W-:Y:S05]  /*1dc0*/  @!P0 BRA `(.L_x_55) ;  /* 0x0000000400588947 */ /* 0x000fea0003800000 */
[----:B------:R-:W2:Y:S01]  /*1dd0*/  LDCU UR29, c[0x0][0x3a0] ;  /* 0x00007400ff1d77ac */ /* 0x000ea20008000800 */
[----:B------:R-:W-:Y:S01]  /*1de0*/  UMOV UR9, 0x1 ;  /* 0x0000000100097882 */ /* 0x000fe20000000000 */
[----:B------:R-:W-:-:S05]  /*1df0*/  UMOV UR14, 0x40 ;  /* 0x00000040000e7882 */ /* 0x000fca0000000000 */
.L_x_62:
[----:B------:R-:W-:Y:S01]  /*1e00*/  BAR.SYNC.DEFER_BLOCKING 0x0 ;  /* 0x0000000000007b1d */ /* 0x000fe20000010000 */
[----:B------:R-:W-:Y:S01]  /*1e10*/  ULEA UR28, UR9, UR8, 0x3 ;  /* 0x00000008091c7291 */ /* 0x000fe2000f8e18ff */
[----:B------:R-:W-:Y:S01]  /*1e20*/  @!P3 IMAD.MOV.U32 R2, RZ, RZ, 0xc000 ;  /* 0x0000c000ff02b424 */ /* 0x000fe200078e00ff */
[----:B------:R-:W-:Y:S01]  /*1e30*/  ELECT P1, URZ, PT ;  /* 0x0000000000ff782f */ /* 0x000fe20003820000 */
[----:B------:R-:W-:-:S03]  /*1e40*/  ULEA UR12, UR9, UR8, 0xe ;  /* 0x00000008090c7291 */ /* 0x000fc6000f8e70ff */
[----:B------:R-:W-:Y:S02]  /*1e50*/  ISETP.LT.U32.AND P1, PT, R132, 0x20, P1 ;  /* 0x000000208400780c */ /* 0x000fe40000f21070 */
[----:B------:R-:W-:Y:S01]  /*1e60*/  ELECT P0, URZ, PT ;  /* 0x0000000000ff782f */ /* 0x000fe20003800000 */
[----:B------:R-:W-:-:S03]  /*1e70*/  UIADD3 UR12, UPT, UPT, UR12, 0x10000, URZ ;  /* 0x000100000c0c7890 */ /* 0x000fc6000fffe0ff */
[----:B------:R-:W-:Y:S01]  /*1e80*/  ISETP.LT.U32.AND P0, PT, R132, 0x20, P0 ;  /* 0x000000208400780c */ /* 0x000fe20000701070 */
[----:B------:R-:W-:Y:S01]  /*1e90*/  ULEA UR16, UR9, UR8, 0xf ;  /* 0x0000000809107291 */ /* 0x000fe2000f8e78ff */
[----:B------:R-:W-:Y:S01]  /*1ea0*/  UMOV UR18, UR14 ;  /* 0x0000000e00127c82 */ /* 0x000fe20008000000 */
[----:B------:R-:W-:-:S04]  /*1eb0*/  USHF.L.U32 UR5, UR4, 0x1f, URZ ;  /* 0x0000001f04057899 */ /* 0x000fc800080006ff */
[----:B------:R-:W-:Y:S01]  /*1ec0*/  VOTEU.ANY UP0, P1 ;  /* 0x0000000000ff7886 */ /* 0x000fe20000800100 */
[----:B------:R3:W-:Y:S04]  /*1ed0*/  @!P3 SYNCS.ARRIVE.TRANS64 RZ, [UR28+0x18000], R2 ;  /* 0x01800002ffffb9a7 */ /* 0x0007e8000800001c */
[----:B------:R-:W-:Y:S01]  /*1ee0*/  @UP0 UIADD3 UR13, UPT, UPT, UR28, 0x18000, URZ ;  /* 0x000180001c0d0890 */ /* 0x000fe2000fffe0ff */
[----:B------:R-:W-:Y:S01]  /*1ef0*/  VOTEU.ANY UP0, P1 ;  /* 0x0000000000ff7886 */ /* 0x000fe20000800100 */
[----:B------:R-:W-:Y:S01]  /*1f00*/  BAR.SYNC.DEFER_BLOCKING 0x0 ;  /* 0x0000000000007b1d */ /* 0x000fe20000010000 */
[----:B---3--:R-:W-:-:S05]  /*1f10*/  IMAD.U32 R2, RZ, RZ, UR5 ;  /* 0x00000005ff027e24 */ /* 0x008fca000f8e00ff */
[----:B------:R-:W-:-:S05]  /*1f20*/  VOTEU.ANY UP1, P0 ;  /* 0x0000000000ff7886 */ /* 0x000fca0000020100 */
[----:B------:R-:W-:Y:S01]  /*1f30*/  @UP1 UIADD3 UR17, UPT, UPT, UR28, 0x18000, URZ ;  /* 0x000180001c111890 */ /* 0x000fe2000fffe0ff */
[----:B------:R-:W-:Y:S01]  /*1f40*/  VOTEU.ANY UP1, P0 ;  /* 0x0000000000ff7886 */ /* 0x000fe20000020100 */
[----:B------:R3:W-:Y:S01]  /*1f50*/  @UP0 UTMALDG.2D [UR12], [UR24] ;  /* 0x0000000c180005b4 */ /* 0x0007e20008008000 */
[----:B------:R-:W-:Y:S01]  /*1f60*/  UISETP.NE.U32.AND UP0, UPT, UR22, URZ, UPT ;  /* 0x000000ff1600728c */ /* 0x000fe2000bf05070 */
[----:B------:R5:W-:Y:S06]  /*1f70*/  MEMBAR.ALL.CTA ;  /* 0x0000000000007992 */ /* 0x000bec0000008000 */
[----:B-----5:R-:W5:Y:S02]  /*1f80*/  FENCE.VIEW.ASYNC.S ;  /* 0x00000000000073c6 */ /* 0x020f640000000000 */
[----:B-----5:R-:W-:Y:S06]  /*1f90*/  BAR.SYNC.DEFER_BLOCKING 0x0 ;  /* 0x0000000000007b1d */ /* 0x020fec0000010000 */
[----:B------:R3:W-:Y:S02]  /*1fa0*/  @UP1 UTMALDG.2D [UR16], [UR26] ;  /* 0x000000101a0015b4 */ /* 0x0007e40008008000 */
[----:B------:R-:W-:Y:S06]  /*1fb0*/  BAR.SYNC.DEFER_BLOCKING 0x0 ;  /* 0x0000000000007b1d */ /* 0x000fec0000010000 */
[----:B------:R-:W5:Y:S02]  /*1fc0*/  SYNCS.PHASECHK.TRANS64.TRYWAIT P0, [UR28+0x18000], R2 ;  /* 0x01800002ff0075a7 */ /* 0x000f64000800111c */
[----:B---3-5:R-:W-:Y:S05]  /*1fd0*/  @!P0 BRA `(.L_x_59) ;  /* 0x0000000c00908947 */ /* 0x028fea0003800000 */
.L_x_72:
        /* <DEDUP_REMOVED lines=11> */
[----:B------:R-:W-:Y:S02]  /*2090*/  UIADD3 UR6, UP0, UPT, UR16, 0x2, URZ ;  /* 0x0000000210067890 */ /* 0x000fe4000ff1e0ff */
[----:B------:R-:W-:Y:S02]  /*20a0*/  UIADD3 UR32, UP1, UPT, UR30, 0x2, URZ ;  /* 0x000000021e207890 */ /* 0x000fe4000ff3e0ff */
[----:B------:R-:W-:Y:S02]  /*20b0*/  UIADD3 UR34, UP2, UPT, UR16, 0x4, URZ ;  /* 0x0000000410227890 */ /* 0x000fe4000ff5e0ff */
[----:B------:R-:W-:Y:S02]  /*20c0*/  UIADD3 UR36, UP3, UPT, UR30, 0x4, URZ ;  /* 0x000000041e247890 */ /* 0x000fe4000ff7e0ff */
[----:B------:R-:W-:-:S02]  /*20d0*/  UIADD3.X UR7, UPT, UPT, UR17, URZ, URZ, UP0, !UPT ;  /* 0x000000ff11077290 */ /* 0x000fc400087fe4ff */
[----:B------:R-:W-:Y:S02]  /*20e0*/  UIADD3.X UR33, UPT, UPT, UR31, URZ, URZ, UP1, !UPT ;  /* 0x000000ff1f217290 */ /* 0x000fe40008ffe4ff */
[----:B------:R-:W-:Y:S02]  /*20f0*/  UIADD3.X UR35, UPT, UPT, UR17, URZ, URZ, UP2, !UPT ;  /* 0x000000ff11237290 */ /* 0x000fe400097fe4ff */
[----:B------:R-:W-:Y:S01]  /*2100*/  UIADD3.X UR37, UPT, UPT, UR31, URZ, URZ, UP3, !UPT ;  /* 0x000000ff1f257290 */ /* 0x000fe20009ffe4ff */
        /* <DEDUP_REMOVED lines=8> */
[----:B------:R3:W-:Y:S01]  /*2190*/  UTCHMMA gdesc[UR10], gdesc[UR12], tmem[UR23], tmem[UR38], idesc[UR39], UPT ;  /* 0x00ff260c0a0075ea */ /* 0x0007e2000b800017 */
[----:B------:R-:W-:Y:S01]  /*21a0*/  UMOV UR44, 0x0 ;  /* 0x00000000002c7882 */ /* 0x000fe20000000000 */
[----:B------:R-:W-:Y:S01]  /*21b0*/  UMOV UR45, 0x8400010 ;  /* 0x08400010002d7882 */ /* 0x000fe20000000000 */
[----:B------:R3:W-:Y:S01]  /*21c0*/  UTCHMMA gdesc[UR16], gdesc[UR30], tmem[UR23], tmem[UR40], idesc[UR41], UPT ;  /* 0x00ff281e100075ea */ /* 0x0007e2000b800017 */
[----:B------:R3:W-:Y:S01]  /*21d0*/  UTCHMMA gdesc[UR6], gdesc[UR32], tmem[UR23], tmem[UR42], idesc[UR43], UPT ;  /* 0x00ff2a20060075ea */ /* 0x0007e2000b800017 */
[----:B------:R3:W-:Y:S01]  /*21e0*/  UTCHMMA gdesc[UR34], gdesc[UR36], tmem[UR23], tmem[UR44], idesc[UR45], UPT ;  /* 0x00ff2c24220075ea */ /* 0x0007e2000b800017 */
[----:B------:R-:W-:Y:S01]  /*21f0*/  NOP ;  /* 0x0000000000007918 */ /* 0x000fe20000000000 */
.L_x_60:
[----:B------:R-:W-:Y:S01]  /*2200*/  ELECT P0, URZ, PT ;  /* 0x0000000000ff782f */ /* 0x000fe20003800000 */
[----:B---3--:R-:W-:-:S03]  /*2210*/  UIADD3 UR6, UPT, UPT, UR28, 0x18010, URZ ;  /* 0x000180101c067890 */ /* 0x008fc6000fffe0ff */
[----:B------:R-:W-:Y:S01]  /*2220*/  ISETP.LT.U32.AND P0, PT, R132, 0x20, P0 ;  /* 0x000000208400780c */ /* 0x000fe20000701070 */
[----:B------:R-:W-:-:S12]  /*2230*/  UMOV UR7, URZ ;  /* 0x000000ff00077c82 */ /* 0x000fd80008000000 */
[----:B------:R-:W-:Y:S01]  /*2240*/  VOTEU.ANY UP0, P0 ;  /* 0x0000000000ff7886 */ /* 0x000fe20000000100 */
[----:B------:R-:W-:-:S04]  /*2250*/  VOTEU.ANY UP1, P0 ;  /* 0x0000000000ff7886 */ /* 0x000fc80000020100 */
[----:B------:R-:W-:Y:S02]  /*2260*/  @UP0 UMOV UR6, UR6 ;  /* 0x0000000600060c82 */ /* 0x000fe40008000000 */
[----:B------:R3:W-:Y:S01]  /*2270*/  @UP1 UTCBAR [UR6], URZ ;  /* 0x000000ff060013e9 */ /* 0x0007e200080000ff */
[----:B------:R-:W-:Y:S06]  /*2280*/  BAR.SYNC.DEFER_BLOCKING 0x0 ;  /* 0x0000000000007b1d */ /* 0x000fec0000010000 */
[----:B------:R-:W5:Y:S02]  /*2290*/  SYNCS.PHASECHK.TRANS64.TRYWAIT P0, [UR28+0x18010], R2 ;  /* 0x01801002ff0075a7 */ /* 0x000f64000800111c */
[----:B---3-5:R-:W-:Y:S05]  /*22a0*/  @!P0 BRA `(.L_x_61) ;  /* 0x0000000800e88947 */ /* 0x028fea0003800000 */
.L_x_73:
[----:B------:R-:W-:Y:S02]  /*22b0*/  UIADD3 UR9, UPT, UPT, UR9, 0x1, URZ ;  /* 0x0000000109097890 */ /* 0x000fe4000fffe0ff */
[----:B------:R-:W-:Y:S02]  /*22c0*/  UIADD3 UR14, UPT, UPT, UR14, 0x40, URZ ;  /* 0x000000400e0e7890 */ /* 0x000fe4000fffe0ff */
[----:B------:R-:W-:-:S04]  /*22d0*/  UISETP.NE.U32.AND UP0, UPT, UR9, 0x2, UPT ;  /* 0x000000020900788c */ /* 0x000fc8000bf05070 */
[----:B------:R-:W-:Y:S02]  /*22e0*/  USEL UR5, URZ, 0x1, UP0 ;  /* 0x00000001ff057887 */ /* 0x000fe40008000000 */
[----:B------:R-:W-:Y:S02]  /*22f0*/  USEL UR9, UR9, URZ, UP0 ;  /* 0x000000ff09097287 */ /* 0x000fe40008000000 */
[----:B--2---:R-:W-:Y:S02]  /*2300*/  UISETP.GE.AND UP0, UPT, UR14, UR29, UPT ;  /* 0x0000001d0e00728c */ /* 0x004fe4000bf06270 */
[----:B------:R-:W-:-:S07]  /*2310*/  ULOP3.LUT UR4, UR4, UR5, URZ, 0x3c, !UPT ;  /* 0x0000000504047292 */ /* 0x000fce000f8e3cff */
[----:B------:R-:W-:Y:S05]  /*2320*/  BRA.U !UP0, `(.L_x_62) ;  /* 0xfffffff908b47547 */ /* 0x000fea000b83ffff */
.L_x_55:
[----:B-----5:R-:W-:Y:S06]  /*2330*/  BAR.SYNC.DEFER_BLOCKING 0x0 ;  /* 0x0000000000007b1d */ /* 0x020fec0000010000 */
[----:B------:R-:W-:Y:S04]  /*2340*/  BSSY.RECONVERGENT B5, `(.L_x_63) ;  /* 0x0000004000057945 */ /* 0x000fe80003800200 */
[----:B------:R-:W-:Y:S05]  /*2350*/  @P3 BRA `(.L_x_64) ;  /* 0x0000000000083947 */ /* 0x000fea0003800000 */
[----:B------:R-:W2:Y:S02]  /*2360*/  SYNCS.CCTL.IV [UR8+0x18000] ;  /* 0x01800000ff0079b1 */ /* 0x000ea40008000008 */
[----:B--2---:R-:W2:Y:S02]  /*2370*/  SYNCS.CCTL.IV [UR8+0x18010] ;  /* 0x01801000ff0079b1 */ /* 0x004ea40008000008 */
.L_x_64:
[----:B------:R-:W-:Y:S05]  /*2380*/  BSYNC.RECONVERGENT B5 ;  /* 0x0000000000057941 */ /* 0x000fea0003800200 */
.L_x_63:
[----:B--2---:R-:W-:Y:S06]  /*2390*/  BAR.SYNC.DEFER_BLOCKING 0x0 ;  /* 0x0000000000007b1d */ /* 0x004fec0000010000 */
[----:B------:R-:W-:Y:S04]  /*23a0*/  BSSY.RECONVERGENT B5, `(.L_x_65) ;  /* 0x0000004000057945 */ /* 0x000fe80003800200 */
[----:B------:R-:W-:Y:S05]  /*23b0*/  @P3 BRA `(.L_x_66) ;  /* 0x0000000000083947 */ /* 0x000fea0003800000 */
[----:B------:R-:W2:Y:S02]  /*23c0*/  SYNCS.CCTL.IV [UR8+0x18008] ;  /* 0x01800800ff0079b1 */ /* 0x000ea40008000008 */
[----:B--2---:R-:W2:Y:S02]  /*23d0*/  SYNCS.CCTL.IV [UR8+0x18018] ;  /* 0x01801800ff0079b1 */ /* 0x004ea40008000008 */
.L_x_66:
[----:B------:R-:W-:Y:S05]  /*23e0*/  BSYNC.RECONVERGENT B5 ;  /* 0x0000000000057941 */ /* 0x000fea0003800200 */
.L_x_65:
[----:B------:R-:W-:Y:S01]  /*23f0*/  ULOP3.LUT UR4, UR22, 0x3, URZ, 0xc0, !UPT ;  /* 0x0000000316047892 */ /* 0x000fe2000f8ec0ff */
[C---:B------:R-:W-:Y:S01]  /*2400*/  IMAD.SHL.U32 R2, R0.reuse, 0x10, RZ ;  /* 0x0000001000027824 */ /* 0x040fe200078e00ff */
[----:B------:R-:W-:Y:S01]  /*2410*/  USHF.L.U32 UR22, UR22, 0x5, URZ ;  /* 0x0000000516167899 */ /* 0x000fe200080006ff */
[C---:B------:R-:W-:Y:S01]  /*2420*/  IMAD.SHL.U32 R3, R0.reuse, 0x100, RZ ;  /* 0x0000010000037824 */ /* 0x040fe200078e00ff */
[----:B------:R-:W-:Y:S01]  /*2430*/  ULEA UR5, UR4, UR23, 0x15 ;  /* 0x0000001704057291 */ /* 0x000fe2000f8ea8ff */
[----:B------:R-:W-:Y:S01]  /*2440*/  IMAD.SHL.U32 R0, R0, 0x80, RZ ;  /* 0x0000008000007824 */ /* 0x000fe200078e00ff */
[----:B------:R-:W-:Y:S02]  /*2450*/  ULOP3.LUT UR22, UR22, 0x80, URZ, 0xc0, !UPT ;  /* 0x0000008016167892 */ /* 0x000fe4000f8ec0ff */
[----:B------:R-:W-:Y:S02]  /*2460*/  LOP3.LUT R3, R2, 0x8070, R3, 0xc8, !PT ;  /* 0x0000807002037812 */ /* 0x000fe400078ec803 */
[----:B------:R-:W-:Y:S01]  /*2470*/  ELECT P0, URZ, PT ;  /* 0x0000000000ff782f */ /* 0x000fe20003800000 */
[----:B------:R-:W-:Y:S01]  /*2480*/  UIADD3 UR5, UPT, UPT, UR5, UR22, URZ ;  /* 0x0000001605057290 */ /* 0x000fe2000fffe0ff */
[----:B------:R-:W-:Y:S01]  /*2490*/  LOP3.LUT R0, R3, 0x3f80, R0, 0xf8, !PT ;  /* 0x00003f8003007812 */ /* 0x000fe200078ef800 */
[----:B------:R-:W-:Y:S01]  /*24a0*/  UMOV UR6, UR15 ;  /* 0x0000000f00067c82 */ /* 0x000fe20008000000 */
[----:B------:R-:W-:-:S02]  /*24b0*/  ISETP.LT.U32.AND P0, PT, R132, 0x80, P0 ;  /* 0x000000808400780c */ /* 0x000fc40000701070 */
[C---:B------:R-:W-:Y:S02]  /*24c0*/  LOP3.LUT R2, R0.reuse, 0x10, RZ, 0x3c, !PT ;  /* 0x0000001000027812 */ /* 0x040fe400078e3cff */
[----:B------:R-:W-:Y:S02]  /*24d0*/  LOP3.LUT R3, R0, 0x20, RZ, 0x3c, !PT ;  /* 0x0000002000037812 */ /* 0x000fe400078e3cff */
[----:B----4-:R-:W3:Y:S01]  /*24e0*/  LDTM.x128 R4, tmem[UR5] ;  /* 0x00000005000479ee */ /* 0x010ee200083c0000 */
[----:B------:R-:W-:Y:S01]  /*24f0*/  NOP ;  /* 0x0000000000007918 */ /* 0x000fe20000000000 */
[----:B------:R-:W-:Y:S02]  /*2500*/  ULEA UR5, UR4, UR19, 0x6 ;  /* 0x0000001304057291 */ /* 0x000fe4000f8e30ff */
[----:B------:R-:W-:-:S03]  /*2510*/  ULEA UR4, UR4, UR8, 0xe ;  /* 0x0000000804047291 */ /* 0x000fc6000f8e70ff */
[----:B---3--:R-:W-:Y:S01]  /*2520*/  VOTEU.ANY UP1, P0 ;  /* 0x0000000000ff7886 */ /* 0x008fe20000020100 */
[----:B------:R-:W-:Y:S01]  /*2530*/  VOTEU.ANY UP0, P0 ;  /* 0x0000000000ff7886 */ /* 0x000fe20000000100 */
[----:B------:R-:W-:Y:S02]  /*2540*/  F2FP.F16.F32.PACK_AB R4, R5, R4 ;  /* 0x000000040504723e */ /* 0x000fe400000000ff */
[----:B------:R-:W-:Y:S02]  /*2550*/  F2FP.F16.F32.PACK_AB R68, R69, R68 ;  /* 0x000000444544723e */ /* 0x000fe400000000ff */
[----:B------:R-:W-:Y:S02]  /*2560*/  F2FP.F16.F32.PACK_AB R5, R7, R6 ;  /* 0x000000060705723e */ /* 0x000fe400000000ff */
[----:B------:R-:W-:Y:S02]  /*2570*/  F2FP.F16.F32.PACK_AB R12, R13, R12 ;  /* 0x0000000c0d0c723e */ /* 0x000fe400000000ff */
[----:B------:R-:W-:-:S02]  /*2580*/  F2FP.F16.F32.PACK_AB R69, R71, R70 ;  /* 0x000000464745723e */ /* 0x000fc400000000ff */
[----:B------:R-:W-:Y:S02]  /*2590*/  F2FP.F16.F32.PACK_AB R76, R77, R76 ;  /* 0x0000004c4d4c723e */ /* 0x000fe400000000ff */
[----:B------:R-:W-:Y:S02]  /*25a0*/  F2FP.F16.F32.PACK_AB R6, R9, R8 ;  /* 0x000000080906723e */ /* 0x000fe400000000ff */
[----:B------:R-:W-:Y:S02]  /*25b0*/  F2FP.F16.F32.PACK_AB R7, R11, R10 ;  /* 0x0000000a0b07723e */ /* 0x000fe400000000ff */
[----:B------:R-:W-:Y:S02]  /*25c0*/  F2FP.F16.F32.PACK_AB R13, R15, R14 ;  /* 0x0000000e0f0d723e */ /* 0x000fe400000000ff */
[----:B------:R-:W-:Y:S01]  /*25d0*/  F2FP.F16.F32.PACK_AB R20, R21, R20 ;  /* 0x000000141514723e */ /* 0x000fe200000000ff */
[----:B--2---:R2:W-:Y:S01]  /*25e0*/  STS.128 [R0+UR8], R4 ;  /* 0x0000000400007988 */ /* 0x0045e20008000c08 */
[----:B------:R-:W-:-:S02]  /*25f0*/  F2FP.F16.F32.PACK_AB R70, R73, R72 ;  /* 0x000000484946723e */ /* 0x000fc400000000ff */
[----:B------:R-:W-:Y:S02]  /*2600*/  F2FP.F16.F32.PACK_AB R71, R75, R74 ;  /* 0x0000004a4b47723e */ /* 0x000fe400000000ff */
[----:B------:R-:W-:Y:S02]  /*2610*/  F2FP.F16.F32.PACK_AB R77, R79, R78 ;  /* 0x0000004e4f4d723e */ /* 0x000fe400000000ff */
[----:B------:R-:W-:Y:S01]  /*2620*/  F2FP.F16.F32.PACK_AB R84, R85, R84 ;  /* 0x000000545554723e */ /* 0x000fe200000000ff */
[----:B------:R3:W-:Y:S01]  /*2630*/  STS.128 [R0+UR8+0x4000], R68 ;  /* 0x0040004400007988 */ /* 0x0007e20008000c08 */
[----:B------:R-:W-:Y:S02]  /*2640*/  F2FP.F16.F32.PACK_AB R14, R17, R16 ;  /* 0x00000010110e723e */ /* 0x000fe400000000ff */
[----:B------:R-:W-:Y:S02]  /*2650*/  F2FP.F16.F32.PACK_AB R15, R19, R18 ;  /* 0x00000012130f723e */ /* 0x000fe400000000ff */
[----:B------:R-:W-:-:S02]  /*2660*/  F2FP.F16.F32.PACK_AB R21, R23, R22 ;  /* 0x000000161715723e */ /* 0x000fc400000000ff */
[----:B------:R-:W-:Y:S01]  /*2670*/  F2FP.F16.F32.PACK_AB R28, R29, R28 ;  /* 0x0000001c1d1c723e */ /* 0x000fe200000000ff */
[----:B------:R4:W-:Y:S01]  /*2680*/  STS.128 [R2+UR8], R12 ;  /* 0x0000000c02007988 */ /* 0x0009e20008000c08 */
[----:B------:R-:W-:Y:S02]  /*2690*/  F2FP.F16.F32.PACK_AB R78, R81, R80 ;  /* 0x00000050514e723e */ /* 0x000fe400000000ff */
[----:B------:R-:W-:Y:S02]  /*26a0*/  F2FP.F16.F32.PACK_AB R79, R83, R82 ;  /* 0x00000052534f723e */ /* 0x000fe400000000ff */
[----:B------:R-:W-:Y:S02]  /*26b0*/  F2FP.F16.F32.PACK_AB R85, R87, R86 ;  /* 0x000000565755723e */ /* 0x000fe400000000ff */
[----:B------:R-:W-:Y:S01]  /*26c0*/  F2FP.F16.F32.PACK_AB R92, R93, R92 ;  /* 0x0000005c5d5c723e */ /* 0x000fe200000000ff */
[----:B------:R4:W-:Y:S01]  /*26d0*/  STS.128 [R2+UR8+0x4000], R76 ;  /* 0x0040004c02007988 */ /* 0x0009e20008000c08 */
[----:B------:R-:W-:-:S02]  /*26e0*/  F2FP.F16.F32.PACK_AB R22, R25, R24 ;  /* 0x000000181916723e */ /* 0x000fc400000000ff */
[----:B------:R-:W-:Y:S02]  /*26f0*/  F2FP.F16.F32.PACK_AB R23, R27, R26 ;  /* 0x0000001a1b17723e */ /* 0x000fe400000000ff */
[----:B------:R-:W-:Y:S02]  /*2700*/  F2FP.F16.F32.PACK_AB R29, R31, R30 ;  /* 0x0000001e1f1d723e */ /* 0x000fe400000000ff */
[----:B------:R-:W-:Y:S01]  /*2710*/  F2FP.F16.F32.PACK_AB R36, R37, R36 ;  /* 0x000000242524723e */ /* 0x000fe200000000ff */
[----:B------:R4:W-:Y:S01]  /*2720*/  STS.128 [R3+UR8], R20 ;  /* 0x0000001403007988 */ /* 0x0009e20008000c08 */
[----:B------:R-:W-:Y:S02]  /*2730*/  F2FP.F16.F32.PACK_AB R86, R89, R88 ;  /* 0x000000585956723e */ /* 0x000fe400000000ff */
[----:B------:R-:W-:Y:S02]  /*2740*/  F2FP.F16.F32.PACK_AB R87, R91, R90 ;  /* 0x0000005a5b57723e */ /* 0x000fe400000000ff */
[----:B------:R-:W-:-:S02]  /*2750*/  F2FP.F16.F32.PACK_AB R93, R95, R94 ;  /* 0x0000005e5f5d723e */ /* 0x000fc400000000ff */
[----:B------:R-:W-:Y:S01]  /*2760*/  F2FP.F16.F32.PACK_AB R100, R101, R100 ;  /* 0x000000646564723e */ /* 0x000fe200000000ff */
[----:B------:R4:W-:Y:S01]  /*2770*/  STS.128 [R3+UR8+0x4000], R84 ;  /* 0x0040005403007988 */ /* 0x0009e20008000c08 */
        /* <DEDUP_REMOVED lines=8> */
[----:B------:R-:W-:Y:S02]  /*2800*/  LOP3.LUT R8, R0, 0x30, RZ, 0x3c, !PT ;  /* 0x0000003000087812 */ /* 0x000fe400078e3cff */
[----:B------:R-:W-:Y:S02]  /*2810*/  F2FP.F16.F32.PACK_AB R38, R41, R40 ;  /* 0x000000282926723e */ /* 0x000fe400000000ff */
[----:B------:R-:W-:Y:S01]  /*2820*/  F2FP.F16.F32.PACK_AB R39, R43, R42 ;  /* 0x0000002a2b27723e */ /* 0x000fe200000000ff */
[----:B------:R4:W-:Y:S01]  /*2830*/  STS.128 [R8+UR8], R28 ;  /* 0x0000001c08007988 */ /* 0x0009e20008000c08 */
[----:B------:R-:W-:-:S02]  /*2840*/  F2FP.F16.F32.PACK_AB R45, R47, R46 ;  /* 0x0000002e2f2d723e */ /* 0x000fc400000000ff */
[----:B------:R-:W-:Y:S01]  /*2850*/  F2FP.F16.F32.PACK_AB R52, R53, R52 ;  /* 0x000000343534723e */ /* 0x000fe200000000ff */
[----:B------:R4:W-:Y:S01]  /*2860*/  STS.128 [R8+UR8+0x4000], R92 ;  /* 0x0040005c08007988 */ /* 0x0009e20008000c08 */
[----:B------:R-:W-:Y:S02]  /*2870*/  F2FP.F16.F32.PACK_AB R102, R105, R104 ;  /* 0x000000686966723e */ /* 0x000fe400000000ff */
[----:B------:R-:W-:Y:S02]  /*2880*/  F2FP.F16.F32.PACK_AB R103, R107, R106 ;  /* 0x0000006a6b67723e */ /* 0x000fe400000000ff */
[----:B------:R-:W-:Y:S02]  /*2890*/  F2FP.F16.F32.PACK_AB R109, R111, R110 ;  /* 0x0000006e6f6d723e */ /* 0x000fe400000000ff */
[----:B------:R-:W-:Y:S02]  /*28a0*/  F2FP.F16.F32.PACK_AB R116, R117, R116 ;  /* 0x000000747574723e */ /* 0x000fe400000000ff */
[----:B------:R-:W-:-:S02]  /*28b0*/  LOP3.LUT R9, R0, 0x40, RZ, 0x3c, !PT ;  /* 0x0000004000097812 */ /* 0x000fc400078e3cff */
[----:B------:R-:W-:Y:S02]  /*28c0*/  F2FP.F16.F32.PACK_AB R46, R49, R48 ;  /* 0x00000030312e723e */ /* 0x000fe400000000ff */
[----:B------:R-:W-:Y:S01]  /*28d0*/  F2FP.F16.F32.PACK_AB R47, R51, R50 ;  /* 0x00000032332f723e */ /* 0x000fe200000000ff */
[----:B------:R4:W-:Y:S01]  /*28e0*/  STS.128 [R9+UR8], R36 ;  /* 0x0000002409007988 */ /* 0x0009e20008000c08 */
[----:B------:R-:W-:Y:S02]  /*28f0*/  F2FP.F16.F32.PACK_AB R53, R55, R54 ;  /* 0x000000363735723e */ /* 0x000fe400000000ff */
[----:B------:R-:W-:Y:S01]  /*2900*/  F2FP.F16.F32.PACK_AB R60, R61, R60 ;  /* 0x0000003c3d3c723e */ /* 0x000fe200000000ff */
[----:B------:R4:W-:Y:S01]  /*2910*/  STS.128 [R9+UR8+0x4000], R100 ;  /* 0x0040006409007988 */ /* 0x0009e20008000c08 */
[----:B------:R-:W-:Y:S02]  /*2920*/  F2FP.F16.F32.PACK_AB R110, R113, R112 ;  /* 0x00000070716e723e */ /* 0x000fe400000000ff */
[----:B------:R-:W-:-:S02]  /*2930*/  F2FP.F16.F32.PACK_AB R111, R115, R114 ;  /* 0x00000072736f723e */ /* 0x000fc400000000ff */
        /* <DEDUP_REMOVED lines=11> */
[----:B--2---:R-:W-:Y:S02]  /*29f0*/  LOP3.LUT R4, R0, 0x60, RZ, 0x3c, !PT ;  /* 0x0000006000047812 */ /* 0x004fe400078e3cff */
[----:B------:R-:W-:Y:S02]  /*2a00*/  F2FP.F16.F32.PACK_AB R62, R65, R64 ;  /* 0x00000040413e723e */ /* 0x000fe400000000ff */
[----:B------:R-:W-:Y:S01]  /*2a10*/  F2FP.F16.F32.PACK_AB R63, R67, R66 ;  /* 0x00000042433f723e */ /* 0x000fe200000000ff */
[----:B------:R4:W-:Y:S01]  /*2a20*/  STS.128 [R4+UR8], R52 ;  /* 0x0000003404007988 */ /* 0x0009e20008000c08 */
[----:B------:R-:W-:-:S02]  /*2a30*/  F2FP.F16.F32.PACK_AB R126, R129, R128 ;  /* 0x00000080817e723e */ /* 0x000fc400000000ff */
[----:B------:R-:W-:Y:S01]  /*2a40*/  F2FP.F16.F32.PACK_AB R127, R131, R130 ;  /* 0x00000082837f723e */ /* 0x000fe200000000ff */
[----:B------:R4:W-:Y:S01]  /*2a50*/  STS.128 [R4+UR8+0x4000], R116 ;  /* 0x0040007404007988 */ /* 0x0009e20008000c08 */
[----:B---3--:R-:W-:-:S05]  /*2a60*/  LOP3.LUT R0, R0, 0x70, RZ, 0x3c, !PT ;  /* 0x0000007000007812 */ /* 0x008fca00078e3cff */
[----:B------:R4:W-:Y:S04]  /*2a70*/  STS.128 [R0+UR8], R60 ;  /* 0x0000003c00007988 */ /* 0x0009e80008000c08 */
[----:B------:R4:W-:Y:S01]  /*2a80*/  STS.128 [R0+UR8+0x4000], R124 ;  /* 0x0040007c00007988 */ /* 0x0009e20008000c08 */
[----:B------:R2:W-:Y:S06]  /*2a90*/  MEMBAR.ALL.CTA ;  /* 0x0000000000007992 */ /* 0x0005ec0000008000 */
[----:B--2---:R-:W2:Y:S02]  /*2aa0*/  FENCE.VIEW.ASYNC.S ;  /* 0x00000000000073c6 */ /* 0x004ea40000000000 */
[----:B--2---:R-:W-:Y:S06]  /*2ab0*/  BAR.SYNC.DEFER_BLOCKING 0x0 ;  /* 0x0000000000007b1d */ /* 0x004fec0000010000 */
[----:B------:R4:W-:Y:S01]  /*2ac0*/  @UP1 UTMASTG.2D [UR4], [UR20] ;  /* 0x00000004140013b5 */ /* 0x0009e20008008000 */
[----:B------:R0:W-:Y:S01]  /*2ad0*/  UTMACMDFLUSH ;  /* 0x00000000000079b7 */ /* 0x0001e20000000000 */
[----:B------:R-:W-:-:S04]  /*2ae0*/  DEPBAR.LE SB0, 0x0 ;  /* 0x000080000000791a */ /* 0x000fc80000000000 */
[----:B------:R-:W-:Y:S08]  /*2af0*/  BAR.SYNC.DEFER_BLOCKING 0x0 ;  /* 0x0000000000007b1d */ /* 0x000ff00000010000 */
[----:B------:R-:W-:Y:S06]  /*2b00*/  BAR.SYNC.DEFER_BLOCKING 0x0 ;  /* 0x0000000000007b1d */ /* 0x000fec0000010000 */
[----:B----4-:R-:W-:Y:S05]  /*2b10*/  @P2 BRA `(.L_x_67) ;  /* 0x0000000000a02947 */ /* 0x010fea0003800000 */
[----:B------:R-:W2:Y:S01]  /*2b20*/  S2UR UR5, SR_CgaCtaId ;  /* 0x00000000000579c3 */ /* 0x000ea20000008800 */
[----:B------:R-:W-:Y:S01]  /*2b30*/  NOP ;  /* 0x0000000000007918 */ /* 0x000fe20000000000 */
[----:B------:R-:W-:Y:S01]  /*2b40*/  UMOV UR4, 0x50 ;  /* 0x0000005000047882 */ /* 0x000fe20000000000 */
[----:B------:R-:W-:Y:S02]  /*2b50*/  IMAD.U32 R0, RZ, RZ, UR23 ;  /* 0x00000017ff007e24 */ /* 0x000fe4000f8e00ff */
[----:B------:R-:W-:Y:S02]  /*2b60*/  IMAD.MOV.U32 R3, RZ, RZ, 0xff ;  /* 0x000000ffff037424 */ /* 0x000fe400078e00ff */
[----:B------:R-:W-:Y:S01]  /*2b70*/  IMAD.MOV.U32 R7, RZ, RZ, 0x1 ;  /* 0x00000001ff077424 */ /* 0x000fe200078e00ff */
[----:B------:R-:W-:-:S04]  /*2b80*/  LOP3.LUT R0, R0, 0xffff, RZ, 0xc0, !PT ;  /* 0x0000ffff00007812 */ /* 0x000fc800078ec0ff */
[----:B------:R-:W-:-:S05]  /*2b90*/  SHF.R.U32.HI R0, RZ, 0x5, R0 ;  /* 0x00000005ff007819 */ /* 0x000fca0000011600 */
[----:B------:R-:W-:Y:S01]  /*2ba0*/  VIADD R2, R0, 0x10 ;  /* 0x0000001000027836 */ /* 0x000fe20000000000 */
[----:B------:R-:W-:Y:S01]  /*2bb0*/  SHF.L.U32 R0, R3, R0, RZ ;  /* 0x0000000003007219 */ /* 0x000fe200000006ff */
[----:B--2---:R-:W-:-:S03]  /*2bc0*/  ULEA UR6, UR5, UR4, 0x18 ;  /* 0x0000000405067291 */ /* 0x004fc6000f8ec0ff */
[----:B------:R-:W-:-:S04]  /*2bd0*/  SHF.L.U32 R3, R7, R2, RZ ;  /* 0x0000000207037219 */ /* 0x000fc800000006ff */
[----:B------:R-:W-:Y:S02]  /*2be0*/  LOP3.LUT R0, R3, R0, RZ, 0xfc, !PT ;  /* 0x0000000003007212 */ /* 0x000fe400078efcff */
[----:B------:R-:W2:Y:S02]  /*2bf0*/  LDS R5, [UR6] ;  /* 0x00000006ff057984 */ /* 0x000ea40008000800 */
[C---:B------:R-:W-:Y:S02]  /*2c00*/  LOP3.LUT R2, R0.reuse, 0xffff, RZ, 0xc0, !PT ;  /* 0x0000ffff00027812 */ /* 0x040fe400078ec0ff */
[----:B--2---:R-:W-:-:S04]  /*2c10*/  LOP3.LUT R3, R0, 0xffff, R5, 0x80, !PT ;  /* 0x0000ffff00037812 */ /* 0x004fc800078e8005 */
[----:B------:R-:W-:-:S13]  /*2c20*/  ISETP.NE.AND P0, PT, R3, R2, PT ;  /* 0x000000020300720c */ /* 0x000fda0003f05270 */
[----:B------:R-:W-:Y:S05]  /*2c30*/  @P0 BRA `(.L_x_68) ;  /* 0x0000000000500947 */ /* 0x000fea0003800000 */
[----:B------:R-:W-:Y:S02]  /*2c40*/  SHF.R.U32.HI R5, RZ, 0x10, R5 ;  /* 0x00000010ff057819 */ /* 0x000fe40000011605 */
[----:B------:R-:W-:-:S04]  /*2c50*/  SHF.R.U32.HI R2, RZ, 0x10, R0 ;  /* 0x00000010ff027819 */ /* 0x000fc80000011600 */
[----:B------:R-:W-:-:S04]  /*2c60*/  LOP3.LUT R5, R5, R2, RZ, 0xc0, !PT ;  /* 0x0000000205057212 */ /* 0x000fc800078ec0ff */
[----:B------:R-:W-:-:S13]  /*2c70*/  ISETP.NE.AND P0, PT, R5, R2, PT ;  /* 0x000000020500720c */ /* 0x000fda0003f05270 */
[----:B------:R-:W-:Y:S05]  /*2c80*/  @P0 BRA `(.L_x_69) ;  /* 0x0000000000300947 */ /* 0x000fea0003800000 */
[----:B------:R-:W-:Y:S01]  /*2c90*/  R2UR UR4, R0 ;  /* 0x00000000000472ca */ /* 0x000fe200000e0000 */
[----:B------:R-:W-:Y:S01]  /*2ca0*/  VOTEU.ANY UR5, UPT, PT ;  /* 0x0000000000057886 */ /* 0x000fe200038e0100 */
[----:B------:R-:W2:Y:S01]  /*2cb0*/  S2R R0, SR_LANEID ;  /* 0x0000000000007919 */ /* 0x000ea20000000000 */
[----:B------:R-:W-:-:S10]  /*2cc0*/  UFLO.U32 UR5, UR5 ;  /* 0x00000005000572bd */ /* 0x000fd400080e0000 */
[----:B------:R-:W-:-:S06]  /*2cd0*/  ULOP3.LUT UR4, URZ, UR4, URZ, 0x33, !UPT ;  /* 0x00000004ff047292 */ /* 0x000fcc000f8e33ff */
[----:B------:R-:W-:-:S04]  /*2ce0*/  IMAD.U32 R2, RZ, RZ, UR4 ;  /* 0x00000004ff027e24 */ /* 0x000fc8000f8e00ff */
[----:B------:R-:W3:Y:S02]  /*2cf0*/  REDUX UR7, R2 ;  /* 0x00000000020773c4 */ /* 0x000ee40000000000 */
[----:B------:R4:W-:Y:S01]  /*2d00*/  UTCATOMSWS.AND URZ, UR4 ;  /* 0x0000000400ff79e3 */ /* 0x0009e20008000000 */
[----:B--2---:R-:W-:Y:S01]  /*2d10*/  ISETP.EQ.U32.AND P0, PT, R0, UR5, PT ;  /* 0x0000000500007c0c */ /* 0x004fe2000bf02070 */
[----:B---3--:R-:W-:-:S12]  /*2d20*/  IMAD.U32 R0, RZ, RZ, UR7 ;  /* 0x00000007ff007e24 */ /* 0x008fd8000f8e00ff */
[----:B------:R4:W-:Y:S01]  /*2d30*/  @P0 ATOMS.AND RZ, [UR6], R0 ;  /* 0x00000000ffff098c */ /* 0x0009e2000a800006 */
[----:B------:R-:W-:Y:S05]  /*2d40*/  BRA `(.L_x_67) ;  /* 0x0000000000147947 */ /* 0x000fea0003800000 */
.L_x_69:
[----:B------:R-:W-:-:S07]  /*2d50*/  MOV R2, 0x2d70 ;  /* 0x00002d7000027802 */ /* 0x000fce0000000f00 */
[----:B-1----:R-:W-:Y:S05]  /*2d60*/  CALL.REL.NOINC `($__internal_0_$__cuda_sm10x_tcgen05_guardrail_trap_col_being_dealloced_not_returned_by_alloc) ;  /* 0x0000000000447944 */ /* 0x002fea0003c00000 */
[----:B------:R-:W-:Y:S05]  /*2d70*/  BRA `(.L_x_67) ;  /* 0x0000000000087947 */ /* 0x000fea0003800000 */
.L_x_68:
[----:B------:R-:W-:-:S07]  /*2d80*/  MOV R2, 0x2da0 ;  /* 0x00002da000027802 */ /* 0x000fce0000000f00 */
[----:B-1----:R-:W-:Y:S05]  /*2d90*/  CALL.REL.NOINC `($__internal_2_$__cuda_sm10x_tcgen05_guardrail_trap_unallocated_columns_being_dealloced) ;  /* 0x0000000000507944 */ /* 0x002fea0003c00000 */
.L_x_67:
[----:B------:R-:W-:Y:S01]  /*2da0*/  NOP ;  /* 0x0000000000007918 */ /* 0x000fe20000000000 */
[----:B----4-:R-:W-:Y:S05]  /*2db0*/  EXIT ;  /* 0x000000000000794d */ /* 0x010fea0003800000 */
.L_x_56:
[----:B------:R-:W2:Y:S02]  /*2dc0*/  SYNCS.PHASECHK.TRANS64.TRYWAIT P0, [UR8+0x18000], RZ ;  /* 0x018000ffff0075a7 */ /* 0x000ea40008001108 */
[----:B--2---:R-:W-:Y:S05]  /*2dd0*/  @!P0 BRA `(.L_x_56) ;  /* 0xfffffffc00f88947 */ /* 0x004fea000383ffff */
[----:B------:R-:W-:Y:S05]  /*2de0*/  BRA `(.L_x_70) ;  /* 0xffffffec00487947 */ /* 0x000fea000383ffff */
.L_x_58:
[----:B------:R-:W2:Y:S02]  /*2df0*/  SYNCS.PHASECHK.TRANS64.TRYWAIT P1, [UR8+0x18010], RZ ;  /* 0x018010ffff0075a7 */ /* 0x000ea40008021108 */
[----:B--2---:R-:W-:Y:S05]  /*2e00*/  @!P1 BRA `(.L_x_58) ;  /* 0xfffffffc00f89947 */ /* 0x004fea000383ffff */
[----:B------:R-:W-:Y:S05]  /*2e10*/  BRA `(.L_x_71) ;  /* 0xffffffec00e47947 */ /* 0x000fea000383ffff */
.L_x_59:
[----:B------:R-:W3:Y:S02]  /*2e20*/  SYNCS.PHASECHK.TRANS64.TRYWAIT P0, [UR28+0x18000], R2 ;  /* 0x01800002ff0075a7 */ /* 0x000ee4000800111c */
[----:B---3--:R-:W-:Y:S05]  /*2e30*/  @!P0 BRA `(.L_x_59) ;  /* 0xfffffffc00f88947 */ /* 0x008fea000383ffff */
[----:B------:R-:W-:Y:S05]  /*2e40*/  BRA `(.L_x_72) ;  /* 0xfffffff000647947 */ /* 0x000fea000383ffff */
.L_x_61:
[----:B------:R-:W3:Y:S02]  /*2e50*/  SYNCS.PHASECHK.TRANS64.TRYWAIT P0, [UR28+0x18010], R2 ;  /* 0x01801002ff0075a7 */ /* 0x000ee4000800111c */
[----:B---3--:R-:W-:Y:S05]  /*2e60*/  @!P0 BRA `(.L_x_61) ;  /* 0xfffffffc00f88947 */ /* 0x008fea000383ffff */
[----:B------:R-:W-:Y:S05]  /*2e70*/  BRA `(.L_x_73) ;  /* 0xfffffff4000c7947 */ /* 0x000fea000383ffff */
        .weak           $__internal_0_$__cuda_sm10x_tcgen05_guardrail_trap_col_being_dealloced_not_returned_by_alloc
        .type           $__internal_0_$__cuda_sm10x_tcgen05_guardrail_trap_col_being_dealloced_not_returned_by_alloc,@function
        .size           $__internal_0_$__cuda_sm10x_tcgen05_guardrail_trap_col_being_dealloced_not_returned_by_alloc,($__internal_1_$__cuda_sm10x_tcgen05_guardrail_trap_phase_invalid_during_alloc - $__internal_0_$__cuda_sm10x_tcgen05_guardrail_trap_col_being_dealloced_not_returned_by_alloc)
$__internal_0_$__cuda_sm10x_tcgen05_guardrail_trap_col_being_dealloced_not_returned_by_alloc:
[----:B------:R-:W-:Y:S05]  /*2e80*/  BPT.TRAP 0x1 ;  /* 0x000000040000795c */ /* 0x000fea0000300000 */
[----:B------:R-:W-:-:S04]  /*2e90*/  IMAD.MOV.U32 R3, RZ, RZ, 0x0 ;  /* 0x00000000ff037424 */ /* 0x000fc800078e00ff */
[----:B------:R-:W-:Y:S05]  /*2ea0*/  RET.REL.NODEC R2 `(gluon_tcgen05) ;  /* 0xffffffd002547950 */ /* 0x000fea0003c3ffff */
        .weak           $__internal_1_$__cuda_sm10x_tcgen05_guardrail_trap_phase_invalid_during_alloc
        .type           $__internal_1_$__cuda_sm10x_tcgen05_guardrail_trap_phase_invalid_during_alloc,@function
        .size           $__internal_1_$__cuda_sm10x_tcgen05_guardrail_trap_phase_invalid_during_alloc,($__internal_2_$__cuda_sm10x_tcgen05_guardrail_trap_unallocated_columns_being_dealloced - $__internal_1_$__cuda_sm10x_tcgen05_guardrail_trap_phase_invalid_during_alloc)
$__internal_1_$__cuda_sm10x_tcgen05_guardrail_trap_phase_invalid_during_alloc:
[----:B------:R-:W-:Y:S05]  /*2eb0*/  BPT.TRAP 0x1 ;  /* 0x000000040000795c */ /* 0x000fea0000300000 */
[----:B------:R-:W-:-:S04]  /*2ec0*/  IMAD.MOV.U32 R3, RZ, RZ, 0x0 ;  /* 0x00000000ff037424 */ /* 0x000fc800078e00ff */
[----:B------:R-:W-:Y:S05]  /*2ed0*/  RET.REL.NODEC R2 `(gluon_tcgen05) ;  /* 0xffffffd002487950 */ /* 0x000fea0003c3ffff */
        .weak           $__internal_2_$__cuda_sm10x_tcgen05_guardrail_trap_unallocated_columns_being_dealloced
        .type           $__internal_2_$__cuda_sm10x_tcgen05_guardrail_trap_unallocated_columns_being_dealloced,@function
        .size           $__internal_2_$__cuda_sm10x_tcgen05_guardrail_trap_unallocated_columns_being_dealloced,(.L_x_77 - $__internal_2_$__cuda_sm10x_tcgen05_guardrail_trap_unallocated_columns_being_dealloced)
$__internal_2_$__cuda_sm10x_tcgen05_guardrail_trap_unallocated_columns_being_dealloced:
[----:B------:R-:W-:Y:S05]  /*2ee0*/  BPT.TRAP 0x1 ;  /* 0x000000040000795c */ /* 0x000fea0000300000 */
[----:B------:R-:W-:-:S04]  /*2ef0*/  IMAD.MOV.U32 R3, RZ, RZ, 0x0 ;  /* 0x00000000ff037424 */ /* 0x000fc800078e00ff */
[----:B------:R-:W-:Y:S05]  /*2f00*/  RET.REL.NODEC R2 `(gluon_tcgen05) ;  /* 0xffffffd0023c7950 */ /* 0x000fea0003c3ffff */
.L_x_74:
[----:B------:R-:W-:-:S00]  /*2f10*/  BRA `(.L_x_74) ;  /* 0xfffffffc00fc7947 */ /* 0x000fc0000383ffff */
[----:B------:R-:W-:-:S00]  /*2f20*/  NOP ;  /* 0x0000000000007918 */ /* 0x000fc00000000000 */
        /* <DEDUP_REMOVED lines=13> */
.L_x_77:


//--------------------- .nv.shared.gluon_tcgen05  --------------------------
	.section	.nv.shared.gluon_tcgen05,"aw",@nobits
	.sectionflags	@""
	.align	16
	.zero		1024


//--------------------- .nv.shared.reserved.0     --------------------------
	.section	.nv.shared.reserved.0,"aw",@nobits
	.align	8
	.weak		__nv_reservedSMEM_offset_0_alias
	.size		__nv_reservedSMEM_offset_0_alias, 0, 64
	.other		__nv_reservedSMEM_offset_0_alias,@"STO_CUDA_RESERVED_SHARED STV_DEFAULT"
__nv_reservedSMEM_offset_0_alias:
	.zero		0
.nv.shared.reserved.0:
	.zero		64
	.weak		__nv_reservedSMEM_allocation_phase
	.type		__nv_reservedSMEM_allocation_phase,@object
	.size		__nv_reservedSMEM_allocation_phase,(.L_0 - __nv_reservedSMEM_allocation_phase)
__nv_reservedSMEM_allocation_phase:
	.zero		1
.L_0:
	.zero		7
	.weak		__nv_reservedSMEM_devtool_atexit_pc
	.type		__nv_reservedSMEM_devtool_atexit_pc,@object
	.size		__nv_reservedSMEM_devtool_atexit_pc,(__nv_reservedSMEM_allocation_mask - __nv_reservedSMEM_devtool_atexit_pc)
__nv_reservedSMEM_devtool_atexit_pc:
	.zero		8
	.weak		__nv_reservedSMEM_allocation_mask
	.type		__nv_reservedSMEM_allocation_mask,@object
	.size		__nv_reservedSMEM_allocation_mask,(.L_2 - __nv_reservedSMEM_allocation_mask)
__nv_reservedSMEM_allocation_mask:
	.zero		4
.L_2:


//--------------------- .nv.constant0.gluon_tcgen05 --------------------------
	.section	.nv.constant0.gluon_tcgen05,"a",@progbits
	.sectionflags	@""
	.align	4
.nv.constant0.gluon_tcgen05:
	.zero		976


//--------------------- SYMBOLS --------------------------

	.type		.nv.reservedSmem.offset0,@object
	.size		.nv.reservedSmem.offset0,0x4
	.type		.nv.reservedSmem.cap,@object
	.size		.nv.reservedSmem.cap,0x4
